// auto-generated by cutlass_sweep.gemm — config: {"arch": "sm_90", "cluster_m": 2, "cluster_n": 1, "dtype": "bf16", "dtype_b": "bf16", "layout": "nt", "stages": 0, "tile_k": 16, "tile_m": 192, "tile_n": 192}
#include "cutlass/cutlass.h"
#include "cutlass/gemm/collective/collective_builder.hpp"
#include "cutlass/gemm/device/gemm_universal_adapter.h"
#include "cutlass/gemm/kernel/gemm_universal.hpp"
#include "cutlass/epilogue/collective/collective_builder.hpp"

using ElemA = cutlass::bfloat16_t;
using ElemB = cutlass::bfloat16_t;
using ElemCD = cutlass::bfloat16_t;
using Acc  = float;
using TileShape    = cute::Shape<cute::_192, cute::_192, cute::_16>;
using ClusterShape = cute::Shape<cute::_2, cute::_1, cute::_1>;

using CollectiveEpilogue = typename cutlass::epilogue::collective::CollectiveBuilder<
    cutlass::arch::Sm90, cutlass::arch::OpClassTensorOp,
    TileShape, ClusterShape,
    cutlass::epilogue::collective::EpilogueTileAuto,
    Acc, Acc,
    ElemCD, cutlass::layout::RowMajor, 128 / cutlass::sizeof_bits<ElemCD>::value,
    ElemCD, cutlass::layout::RowMajor, 128 / cutlass::sizeof_bits<ElemCD>::value,
    cutlass::epilogue::collective::EpilogueScheduleAuto
  >::CollectiveOp;

using CollectiveMainloop = typename cutlass::gemm::collective::CollectiveBuilder<
    cutlass::arch::Sm90, cutlass::arch::OpClassTensorOp,
    ElemA, cutlass::layout::RowMajor, 128 / cutlass::sizeof_bits<ElemA>::value,
    ElemB, cutlass::layout::ColumnMajor, 128 / cutlass::sizeof_bits<ElemB>::value,
    Acc,
    TileShape, ClusterShape,
    cutlass::gemm::collective::StageCountAutoCarveout<static_cast<int>(sizeof(typename CollectiveEpilogue::SharedStorage))>,
    cutlass::gemm::collective::KernelScheduleAuto
  >::CollectiveOp;

using GemmKernel = cutlass::gemm::kernel::GemmUniversal<
    cute::Shape<int,int,int,int>,
    CollectiveMainloop,
    CollectiveEpilogue
>;
using Gemm = cutlass::gemm::device::GemmUniversalAdapter<GemmKernel>;

// Force the device kernel symbol into the cubin without needing a host main.
auto* _anchor = &cutlass::device_kernel<GemmKernel>;


// ===== COMPILED SASS (sm_90a) =====

	.target	sm_90a

	.elftype	@"ET_EXEC"


//--------------------- .note.nv.tkinfo           --------------------------
	.section	.note.nv.tkinfo,"",@"SHT_NOTE"
	.sectionflags	@"SHF_NOTE_NV_TKINFO"
	.tkinfo
        /*0018*/ 	.word	0x00000002
        /*0030*/ 	.string	""
        /*0030*/ 	.string	"ptxas"
        /*0030*/ 	.string	"Cuda compilation tools, release 13.0, V13.0.88"
        /*0030*/ 	.string	"Build cuda_13.0.r13.0/compiler.36424714_0"
        /*0030*/ 	.string	"-arch sm_90a -m 64 "



//--------------------- .note.nv.cuinfo           --------------------------
	.section	.note.nv.cuinfo,"",@"SHT_NOTE"
	.sectionflags	@"SHF_NOTE_NV_CUINFO"
        /*0018*/ 	.short	0x0002
        /*001a*/ 	.short	0x005a
        /*001c*/ 	.short	0x0082
	.zero		2


//--------------------- .nv.info                  --------------------------
	.section	.nv.info,"",@"SHT_CUDA_INFO"
	.align	4


	//----- nvinfo : EIATTR_REGCOUNT
	.align		4
        /*0000*/ 	.byte	0x04, 0x2f
        /*0002*/ 	.short	(.L_15 - .L_14)
	.align		4
.L_14:
        /*0004*/ 	.word	index@(_ZN7cutlass13device_kernelINS_4gemm6kernel13GemmUniversalIN4cute5tupleIJiiiiEEENS1_10collective13CollectiveMmaINS1_34MainloopSm90TmaGmmaWarpSpecializedILi18ENS5_IJNS4_1CILi2EEENSA_ILi1EEESC_EEENS1_35KernelTmaWarpSpecializedCooperativeEEENS5_IJNSA_ILi192EEESG_NSA_ILi16EEEEEENS_10bfloat16_tENS5_IJlSC_lEEESJ_SK_NS4_8TiledMMAINS4_8MMA_AtomIJNS4_4SM904GMMA28MMA_64x192x16_F32BF16BF16_SSILNSO_5MajorE0ELSQ_0ELNSO_7ScaleInE1ELSR_1EEEEEENS4_6LayoutISD_NS5_IJSC_NSA_ILi0EEESV_EEEEENS5_IJNS4_10UnderscoreESY_SY_EEEEENS4_13SM90_TMA_LOADENS4_14ComposedLayoutINS4_7SwizzleILi1ELi4ELi3EEENS4_18smem_ptr_flag_bitsILi16EEENSU_INS5_IJNSA_ILi8EEESH_EEENS5_IJSH_SC_EEEEEEEvNS4_8identityENS4_23SM90_TMA_LOAD_MULTICASTES1B_vS1C_EENS_8epilogue10collective6detail29Sm90TmaWarpSpecializedAdapterINS1G_15DefaultEpilogueISJ_SK_SK_NS1F_6thread17LinearCombinationISJ_Li1EffLNS1K_9ScaleType4KindE0ELNS_15FloatRoundStyleE2ESJ_EENS1_15EpilogueDefaultEEEEEvvEEEEvNT_6ParamsE)
        /*0008*/ 	.word	0x000000a8


	//----- nvinfo : EIATTR_FRAME_SIZE
	.align		4
.L_15:
        /*000c*/ 	.byte	0x04, 0x11
        /*000e*/ 	.short	(.L_17 - .L_16)
	.align		4
.L_16:
        /*0010*/ 	.word	index@(_ZN7cutlass13device_kernelINS_4gemm6kernel13GemmUniversalIN4cute5tupleIJiiiiEEENS1_10collective13CollectiveMmaINS1_34MainloopSm90TmaGmmaWarpSpecializedILi18ENS5_IJNS4_1CILi2EEENSA_ILi1EEESC_EEENS1_35KernelTmaWarpSpecializedCooperativeEEENS5_IJNSA_ILi192EEESG_NSA_ILi16EEEEEENS_10bfloat16_tENS5_IJlSC_lEEESJ_SK_NS4_8TiledMMAINS4_8MMA_AtomIJNS4_4SM904GMMA28MMA_64x192x16_F32BF16BF16_SSILNSO_5MajorE0ELSQ_0ELNSO_7ScaleInE1ELSR_1EEEEEENS4_6LayoutISD_NS5_IJSC_NSA_ILi0EEESV_EEEEENS5_IJNS4_10UnderscoreESY_SY_EEEEENS4_13SM90_TMA_LOADENS4_14ComposedLayoutINS4_7SwizzleILi1ELi4ELi3EEENS4_18smem_ptr_flag_bitsILi16EEENSU_INS5_IJNSA_ILi8EEESH_EEENS5_IJSH_SC_EEEEEEEvNS4_8identityENS4_23SM90_TMA_LOAD_MULTICASTES1B_vS1C_EENS_8epilogue10collective6detail29Sm90TmaWarpSpecializedAdapterINS1G_15DefaultEpilogueISJ_SK_SK_NS1F_6thread17LinearCombinationISJ_Li1EffLNS1K_9ScaleType4KindE0ELNS_15FloatRoundStyleE2ESJ_EENS1_15EpilogueDefaultEEEEEvvEEEEvNT_6ParamsE)
        /*0014*/ 	.word	0x00000008


	//----- nvinfo : EIATTR_MIN_STACK_SIZE
	.align		4
.L_17:
        /*0018*/ 	.byte	0x04, 0x12
        /*001a*/ 	.short	(.L_19 - .L_18)
	.align		4
.L_18:
        /*001c*/ 	.word	index@(_ZN7cutlass13device_kernelINS_4gemm6kernel13GemmUniversalIN4cute5tupleIJiiiiEEENS1_10collective13CollectiveMmaINS1_34MainloopSm90TmaGmmaWarpSpecializedILi18ENS5_IJNS4_1CILi2EEENSA_ILi1EEESC_EEENS1_35KernelTmaWarpSpecializedCooperativeEEENS5_IJNSA_ILi192EEESG_NSA_ILi16EEEEEENS_10bfloat16_tENS5_IJlSC_lEEESJ_SK_NS4_8TiledMMAINS4_8MMA_AtomIJNS4_4SM904GMMA28MMA_64x192x16_F32BF16BF16_SSILNSO_5MajorE0ELSQ_0ELNSO_7ScaleInE1ELSR_1EEEEEENS4_6LayoutISD_NS5_IJSC_NSA_ILi0EEESV_EEEEENS5_IJNS4_10UnderscoreESY_SY_EEEEENS4_13SM90_TMA_LOADENS4_14ComposedLayoutINS4_7SwizzleILi1ELi4ELi3EEENS4_18smem_ptr_flag_bitsILi16EEENSU_INS5_IJNSA_ILi8EEESH_EEENS5_IJSH_SC_EEEEEEEvNS4_8identityENS4_23SM90_TMA_LOAD_MULTICASTES1B_vS1C_EENS_8epilogue10collective6detail29Sm90TmaWarpSpecializedAdapterINS1G_15DefaultEpilogueISJ_SK_SK_NS1F_6thread17LinearCombinationISJ_Li1EffLNS1K_9ScaleType4KindE0ELNS_15FloatRoundStyleE2ESJ_EENS1_15EpilogueDefaultEEEEEvvEEEEvNT_6ParamsE)
        /*0020*/ 	.word	0x00000008
.L_19:


//--------------------- .nv.compat                --------------------------
	.section	.nv.compat,"",@"SHT_CUDA_COMPAT_INFO"
	.align	4
        /*0000*/ 	.byte	0x02, 0x09, 0x01, 0x00, 0x02, 0x02, 0x04, 0x00, 0x02, 0x05, 0x05, 0x00, 0x03, 0x07, 0x01, 0x01
        /*0010*/ 	.byte	0x02, 0x03, 0x01, 0x00, 0x02, 0x06, 0x01, 0x00, 0x04, 0x0b, 0x08, 0x00, 0x00, 0x00, 0x00, 0x00
        /*0020*/ 	.byte	0x00, 0x00, 0x00, 0x00


//--------------------- .nv.info._ZN7cutlass13device_kernelINS_4gemm6kernel13GemmUniversalIN4cute5tupleIJiiiiEEENS1_10collective13CollectiveMmaINS1_34MainloopSm90TmaGmmaWarpSpecializedILi18ENS5_IJNS4_1CILi2EEENSA_ILi1EEESC_EEENS1_35KernelTmaWarpSpecializedCooperativeEEENS5_IJNSA_ILi192EEESG_NSA_ILi16EEEEEENS_10bfloat16_tENS5_IJlSC_lEEESJ_SK_NS4_8TiledMMAINS4_8MMA_AtomIJNS4_4SM904GMMA28MMA_64x192x16_F32BF16BF16_SSILNSO_5MajorE0ELSQ_0ELNSO_7ScaleInE1ELSR_1EEEEEENS4_6LayoutISD_NS5_IJSC_NSA_ILi0EEESV_EEEEENS5_IJNS4_10UnderscoreESY_SY_EEEEENS4_13SM90_TMA_LOADENS4_14ComposedLayoutINS4_7SwizzleILi1ELi4ELi3EEENS4_18smem_ptr_flag_bitsILi16EEENSU_INS5_IJNSA_ILi8EEESH_EEENS5_IJSH_SC_EEEEEEEvNS4_8identityENS4_23SM90_TMA_LOAD_MULTICASTES1B_vS1C_EENS_8epilogue10collective6detail29Sm90TmaWarpSpecializedAdapterINS1G_15DefaultEpilogueISJ_SK_SK_NS1F_6thread17LinearCombinationISJ_Li1EffLNS1K_9ScaleType4KindE0ELNS_15FloatRoundStyleE2ESJ_EENS1_15EpilogueDefaultEEEEEvvEEEEvNT_6ParamsE --------------------------
	.section	.nv.info._ZN7cutlass13device_kernelINS_4gemm6kernel13GemmUniversalIN4cute5tupleIJiiiiEEENS1_10collective13CollectiveMmaINS1_34MainloopSm90TmaGmmaWarpSpecializedILi18ENS5_IJNS4_1CILi2EEENSA_ILi1EEESC_EEENS1_35KernelTmaWarpSpecializedCooperativeEEENS5_IJNSA_ILi192EEESG_NSA_ILi16EEEEEENS_10bfloat16_tENS5_IJlSC_lEEESJ_SK_NS4_8TiledMMAINS4_8MMA_AtomIJNS4_4SM904GMMA28MMA_64x192x16_F32BF16BF16_SSILNSO_5MajorE0ELSQ_0ELNSO_7ScaleInE1ELSR_1EEEEEENS4_6LayoutISD_NS5_IJSC_NSA_ILi0EEESV_EEEEENS5_IJNS4_10UnderscoreESY_SY_EEEEENS4_13SM90_TMA_LOADENS4_14ComposedLayoutINS4_7SwizzleILi1ELi4ELi3EEENS4_18smem_ptr_flag_bitsILi16EEENSU_INS5_IJNSA_ILi8EEESH_EEENS5_IJSH_SC_EEEEEEEvNS4_8identityENS4_23SM90_TMA_LOAD_MULTICASTES1B_vS1C_EENS_8epilogue10collective6detail29Sm90TmaWarpSpecializedAdapterINS1G_15DefaultEpilogueISJ_SK_SK_NS1F_6thread17LinearCombinationISJ_Li1EffLNS1K_9ScaleType4KindE0ELNS_15FloatRoundStyleE2ESJ_EENS1_15EpilogueDefaultEEEEEvvEEEEvNT_6ParamsE,"",@"SHT_CUDA_INFO"
	.sectionflags	@""
	.align	4


	//----- nvinfo : EIATTR_CUDA_API_VERSION
	.align		4
        /*0000*/ 	.byte	0x04, 0x37
        /*0002*/ 	.short	(.L_21 - .L_20)
.L_20:
        /*0004*/ 	.word	0x00000082


	//----- nvinfo : EIATTR_KPARAM_INFO
	.align		4
.L_21:
        /*0008*/ 	.byte	0x04, 0x17
        /*000a*/ 	.short	(.L_23 - .L_22)
.L_22:
        /*000c*/ 	.word	0x00000000
        /*0010*/ 	.short	0x0000
        /*0012*/ 	.short	0x0070
        /*0014*/ 	.byte	0x00, 0xf0, 0x01, 0x10


	//----- nvinfo : EIATTR_SPARSE_MMA_MASK
	.align		4
.L_23:
        /*0018*/ 	.byte	0x03, 0x50
        /*001a*/ 	.short	0x0000


	//----- nvinfo : EIATTR_MAXREG_COUNT
	.align		4
        /*001c*/ 	.byte	0x03, 0x1b
        /*001e*/ 	.short	0x00a8


	//----- nvinfo : EIATTR_NUM_BARRIERS
	.align		4
        /*0020*/ 	.byte	0x02, 0x4c
        /*0022*/ 	.byte	0x01
	.zero		1


	//----- nvinfo : EIATTR_EXTERNS
	.align		4
        /*0024*/ 	.byte	0x04, 0x0f
        /*0026*/ 	.short	(.L_25 - .L_24)


	//   ....[0]....
	.align		4
.L_24:
        /*0028*/ 	.word	index@(__assertfail)


	//----- nvinfo : EIATTR_ANNOTATIONS
	.align		4
.L_25:
        /*002c*/ 	.byte	0x04, 0x55
        /*002e*/ 	.short	(.L_27 - .L_26)


	//   ....[0]....
.L_26:
        /*0030*/ 	.word	0x00000001
        /*0034*/ 	.byte	0xd0, 0x0b, 0x00, 0x00, 0x01, 0x00, 0x00, 0x00, 0xd0, 0x10, 0x00, 0x00, 0x01, 0x00, 0x00, 0x00
        /*0044*/ 	.byte	0x30, 0x1d, 0x00, 0x00, 0x01, 0x00, 0x00, 0x00, 0xa0, 0xde, 0x00, 0x00, 0x01, 0x00, 0x00, 0x00
        /*0054*/ 	.byte	0x80, 0xe4, 0x00, 0x00


	//----- nvinfo : EIATTR_MERCURY_ISA_VERSION
	.align		4
.L_27:
        /*0058*/ 	.byte	0x03, 0x5f
        /*005a*/ 	.short	0x0101


	//----- nvinfo : EIATTR_INT_WARP_WIDE_INSTR_OFFSETS
	.align		4
        /*005c*/ 	.byte	0x04, 0x31
        /*005e*/ 	.short	(.L_29 - .L_28)


	//   ....[0]....
.L_28:
        /*0060*/ 	.word	0x00000740


	//   ....[1]....
        /*0064*/ 	.word	0x00000760


	//   ....[2]....
        /*0068*/ 	.word	0x000008c0


	//----- nvinfo : EIATTR_COOP_GROUP_MASK_REGIDS
	.align		4
.L_29:
        /*006c*/ 	.byte	0x04, 0x29
        /*006e*/ 	.short	(.L_31 - .L_30)


	//   ....[0]....
.L_30:
        /*0070*/ 	.word	0xffffffff


	//   ....[1]....
        /*0074*/ 	.word	0xffffffff


	//   ....[2]....
        /*0078*/ 	.word	0xffffffff


	//   ....[3]....
        /*007c*/ 	.word	0xffffffff


	//   ....[4]....
        /*0080*/ 	.word	0xffffffff


	//   ....[5]....
        /*0084*/ 	.word	0xffffffff


	//----- nvinfo : EIATTR_COOP_GROUP_INSTR_OFFSETS
	.align		4
.L_31:
        /*0088*/ 	.byte	0x04, 0x28
        /*008a*/ 	.short	(.L_33 - .L_32)


	//   ....[0]....
.L_32:
        /*008c*/ 	.word	0x00000070


	//   ....[1]....
        /*0090*/ 	.word	0x00000080


	//   ....[2]....
        /*0094*/ 	.word	0x000001a0


	//   ....[3]....
        /*0098*/ 	.word	0x000005b0


	//   ....[4]....
        /*009c*/ 	.word	0x00000a10


	//   ....[5]....
        /*00a0*/ 	.word	0x000014a0


	//----- nvinfo : EIATTR_REG_RECONFIG
	.align		4
.L_33:
        /*00a4*/ 	.byte	0x01, 0x54
	.zero		2


	//----- nvinfo : EIATTR_SYSCALL_OFFSETS
	.align		4
        /*00a8*/ 	.byte	0x04, 0x46
        /*00aa*/ 	.short	(.L_35 - .L_34)


	//   ....[0]....
.L_34:
        /*00ac*/ 	.word	0x00001650


	//----- nvinfo : EIATTR_MBARRIER_INSTR_OFFSETS
	.align		4
.L_35:
        /*00b0*/ 	.byte	0x04, 0x39
        /*00b2*/ 	.short	(.L_37 - .L_36)


	//   ....[0]....
.L_36:
        /*00b4*/ 	.word	0x00000340
        /*00b8*/ 	.word	0x000000ff
        /*00bc*/ 	.word	0x00000000
        /*00c0*/ 	.short	0x0100
        /*00c2*/ 	.byte	0x09
	.zero		1


	//   ....[1]....
        /*00c4*/ 	.word	0x00000350
        /*00c8*/ 	.word	0x000000ff
        /*00cc*/ 	.word	0x00000090
        /*00d0*/ 	.short	0x0100
        /*00d2*/ 	.byte	0x09
	.zero		1


	//   ....[2]....
        /*00d4*/ 	.word	0x00000360
        /*00d8*/ 	.word	0x000000ff
        /*00dc*/ 	.word	0x00000008
        /*00e0*/ 	.short	0x0100
        /*00e2*/ 	.byte	0x09
	.zero		1


	//   ....[3]....
        /*00e4*/ 	.word	0x00000370
        /*00e8*/ 	.word	0x000000ff
        /*00ec*/ 	.word	0x00000098
        /*00f0*/ 	.short	0x0100
        /*00f2*/ 	.byte	0x09
	.zero		1


	//   ....[4]....
        /*00f4*/ 	.word	0x00000380
        /*00f8*/ 	.word	0x000000ff
        /*00fc*/ 	.word	0x00000010
        /*0100*/ 	.short	0x0100
        /*0102*/ 	.byte	0x09
	.zero		1


	//   ....[5]....
        /*0104*/ 	.word	0x00000390
        /*0108*/ 	.word	0x000000ff
        /*010c*/ 	.word	0x000000a0
        /*0110*/ 	.short	0x0100
        /*0112*/ 	.byte	0x09
	.zero		1


	//   ....[6]....
        /*0114*/ 	.word	0x000003a0
        /*0118*/ 	.word	0x000000ff
        /*011c*/ 	.word	0x00000018
        /*0120*/ 	.short	0x0100
        /*0122*/ 	.byte	0x09
	.zero		1


	//   ....[7]....
        /*0124*/ 	.word	0x000003b0
        /*0128*/ 	.word	0x000000ff
        /*012c*/ 	.word	0x000000a8
        /*0130*/ 	.short	0x0100
        /*0132*/ 	.byte	0x09
	.zero		1


	//   ....[8]....
        /*0134*/ 	.word	0x000003c0
        /*0138*/ 	.word	0x000000ff
        /*013c*/ 	.word	0x00000020
        /*0140*/ 	.short	0x0100
        /*0142*/ 	.byte	0x09
	.zero		1


	//   ....[9]....
        /*0144*/ 	.word	0x000003d0
        /*0148*/ 	.word	0x000000ff
        /*014c*/ 	.word	0x000000b0
        /*0150*/ 	.short	0x0100
        /*0152*/ 	.byte	0x09
	.zero		1


	//   ....[10]....
        /*0154*/ 	.word	0x000003e0
        /*0158*/ 	.word	0x000000ff
        /*015c*/ 	.word	0x00000028
        /*0160*/ 	.short	0x0100
        /*0162*/ 	.byte	0x09
	.zero		1


	//   ....[11]....
        /*0164*/ 	.word	0x000003f0
        /*0168*/ 	.word	0x000000ff
        /*016c*/ 	.word	0x000000b8
        /*0170*/ 	.short	0x0100
        /*0172*/ 	.byte	0x09
	.zero		1


	//   ....[12]....
        /*0174*/ 	.word	0x00000400
        /*0178*/ 	.word	0x000000ff
        /*017c*/ 	.word	0x00000030
        /*0180*/ 	.short	0x0100
        /*0182*/ 	.byte	0x09
	.zero		1


	//   ....[13]....
        /*0184*/ 	.word	0x00000410
        /*0188*/ 	.word	0x000000ff
        /*018c*/ 	.word	0x000000c0
        /*0190*/ 	.short	0x0100
        /*0192*/ 	.byte	0x09
	.zero		1


	//   ....[14]....
        /*0194*/ 	.word	0x00000420
        /*0198*/ 	.word	0x000000ff
        /*019c*/ 	.word	0x00000038
        /*01a0*/ 	.short	0x0100
        /*01a2*/ 	.byte	0x09
	.zero		1


	//   ....[15]....
        /*01a4*/ 	.word	0x00000430
        /*01a8*/ 	.word	0x000000ff
        /*01ac*/ 	.word	0x000000c8
        /*01b0*/ 	.short	0x0100
        /*01b2*/ 	.byte	0x09
	.zero		1


	//   ....[16]....
        /*01b4*/ 	.word	0x00000440
        /*01b8*/ 	.word	0x000000ff
        /*01bc*/ 	.word	0x00000040
        /*01c0*/ 	.short	0x0100
        /*01c2*/ 	.byte	0x09
	.zero		1


	//   ....[17]....
        /*01c4*/ 	.word	0x00000450
        /*01c8*/ 	.word	0x000000ff
        /*01cc*/ 	.word	0x000000d0
        /*01d0*/ 	.short	0x0100
        /*01d2*/ 	.byte	0x09
	.zero		1


	//   ....[18]....
        /*01d4*/ 	.word	0x00000460
        /*01d8*/ 	.word	0x000000ff
        /*01dc*/ 	.word	0x00000048
        /*01e0*/ 	.short	0x0100
        /*01e2*/ 	.byte	0x09
	.zero		1


	//   ....[19]....
        /*01e4*/ 	.word	0x00000470
        /*01e8*/ 	.word	0x000000ff
        /*01ec*/ 	.word	0x000000d8
        /*01f0*/ 	.short	0x0100
        /*01f2*/ 	.byte	0x09
	.zero		1


	//   ....[20]....
        /*01f4*/ 	.word	0x00000480
        /*01f8*/ 	.word	0x000000ff
        /*01fc*/ 	.word	0x00000050
        /*0200*/ 	.short	0x0100
        /*0202*/ 	.byte	0x09
	.zero		1


	//   ....[21]....
        /*0204*/ 	.word	0x00000490
        /*0208*/ 	.word	0x000000ff
        /*020c*/ 	.word	0x000000e0
        /*0210*/ 	.short	0x0100
        /*0212*/ 	.byte	0x09
	.zero		1


	//   ....[22]....
        /*0214*/ 	.word	0x000004a0
        /*0218*/ 	.word	0x000000ff
        /*021c*/ 	.word	0x00000058
        /*0220*/ 	.short	0x0100
        /*0222*/ 	.byte	0x09
	.zero		1


	//   ....[23]....
        /*0224*/ 	.word	0x000004b0
        /*0228*/ 	.word	0x000000ff
        /*022c*/ 	.word	0x000000e8
        /*0230*/ 	.short	0x0100
        /*0232*/ 	.byte	0x09
	.zero		1


	//   ....[24]....
        /*0234*/ 	.word	0x000004c0
        /*0238*/ 	.word	0x000000ff
        /*023c*/ 	.word	0x00000060
        /*0240*/ 	.short	0x0100
        /*0242*/ 	.byte	0x09
	.zero		1


	//   ....[25]....
        /*0244*/ 	.word	0x000004d0
        /*0248*/ 	.word	0x000000ff
        /*024c*/ 	.word	0x000000f0
        /*0250*/ 	.short	0x0100
        /*0252*/ 	.byte	0x09
	.zero		1


	//   ....[26]....
        /*0254*/ 	.word	0x000004e0
        /*0258*/ 	.word	0x000000ff
        /*025c*/ 	.word	0x00000068
        /*0260*/ 	.short	0x0100
        /*0262*/ 	.byte	0x09
	.zero		1


	//   ....[27]....
        /*0264*/ 	.word	0x000004f0
        /*0268*/ 	.word	0x000000ff
        /*026c*/ 	.word	0x000000f8
        /*0270*/ 	.short	0x0100
        /*0272*/ 	.byte	0x09
	.zero		1


	//   ....[28]....
        /*0274*/ 	.word	0x00000500
        /*0278*/ 	.word	0x000000ff
        /*027c*/ 	.word	0x00000070
        /*0280*/ 	.short	0x0100
        /*0282*/ 	.byte	0x09
	.zero		1


	//   ....[29]....
        /*0284*/ 	.word	0x00000510
        /*0288*/ 	.word	0x000000ff
        /*028c*/ 	.word	0x00000100
        /*0290*/ 	.short	0x0100
        /*0292*/ 	.byte	0x09
	.zero		1


	//   ....[30]....
        /*0294*/ 	.word	0x00000520
        /*0298*/ 	.word	0x000000ff
        /*029c*/ 	.word	0x00000078
        /*02a0*/ 	.short	0x0100
        /*02a2*/ 	.byte	0x09
	.zero		1


	//   ....[31]....
        /*02a4*/ 	.word	0x00000530
        /*02a8*/ 	.word	0x000000ff
        /*02ac*/ 	.word	0x00000108
        /*02b0*/ 	.short	0x0100
        /*02b2*/ 	.byte	0x09
	.zero		1


	//   ....[32]....
        /*02b4*/ 	.word	0x00000540
        /*02b8*/ 	.word	0x000000ff
        /*02bc*/ 	.word	0x00000080
        /*02c0*/ 	.short	0x0100
        /*02c2*/ 	.byte	0x09
	.zero		1


	//   ....[33]....
        /*02c4*/ 	.word	0x00000550
        /*02c8*/ 	.word	0x000000ff
        /*02cc*/ 	.word	0x00000110
        /*02d0*/ 	.short	0x0100
        /*02d2*/ 	.byte	0x09
	.zero		1


	//   ....[34]....
        /*02d4*/ 	.word	0x00000560
        /*02d8*/ 	.word	0x000000ff
        /*02dc*/ 	.word	0x00000088
        /*02e0*/ 	.short	0x0100
        /*02e2*/ 	.byte	0x09
	.zero		1


	//   ....[35]....
        /*02e4*/ 	.word	0x00000570
        /*02e8*/ 	.word	0x000000ff
        /*02ec*/ 	.word	0x00000118
        /*02f0*/ 	.short	0x0100
        /*02f2*/ 	.byte	0x09
	.zero		1


	//   ....[36]....
        /*02f4*/ 	.word	0x00000940
        /*02f8*/ 	.word	0x000000ff
        /*02fc*/ 	.word	0x00000130
        /*0300*/ 	.short	0x0100
        /*0302*/ 	.byte	0x06
	.zero		1


	//   ....[37]....
        /*0304*/ 	.word	0x000009c0
        /*0308*/ 	.word	0x000000ff
        /*030c*/ 	.word	0x00000138
        /*0310*/ 	.short	0x0100
        /*0312*/ 	.byte	0x06
	.zero		1


	//   ....[38]....
        /*0314*/ 	.word	0x000016f0
        /*0318*/ 	.word	0x00000003
        /*031c*/ 	.word	0x00000000
        /*0320*/ 	.short	0x010a
        /*0322*/ 	.byte	0x3f
	.zero		1


	//   ....[39]....
        /*0324*/ 	.word	0x00001730
        /*0328*/ 	.word	0x00000003
        /*032c*/ 	.word	0x00000000
        /*0330*/ 	.short	0x010a
        /*0332*/ 	.byte	0x3f
	.zero		1


	//   ....[40]....
        /*0334*/ 	.word	0x00001990
        /*0338*/ 	.word	0x000000ff
        /*033c*/ 	.word	0x00000000
        /*0340*/ 	.short	0x010a
        /*0342*/ 	.byte	0x04
	.zero		1


	//   ....[41]....
        /*0344*/ 	.word	0x000019d0
        /*0348*/ 	.word	0x000000ff
        /*034c*/ 	.word	0x00000000
        /*0350*/ 	.short	0x010a
        /*0352*/ 	.byte	0x04
	.zero		1


	//   ....[42]....
        /*0354*/ 	.word	0x00001b20
        /*0358*/ 	.word	0x00000005
        /*035c*/ 	.word	0x00000000
        /*0360*/ 	.short	0x0101
        /*0362*/ 	.byte	0x3f
	.zero		1


	//   ....[43]....
        /*0364*/ 	.word	0x00001cf0
        /*0368*/ 	.word	0x00000003
        /*036c*/ 	.word	0x00000000
        /*0370*/ 	.short	0x0101
        /*0372*/ 	.byte	0x3f
	.zero		1


	//   ....[44]....
        /*0374*/ 	.word	0x0000edc0
        /*0378*/ 	.word	0x0000000d
        /*037c*/ 	.word	0x00000090
        /*0380*/ 	.short	0x010a
        /*0382*/ 	.byte	0x3f
	.zero		1


	//   ....[45]....
        /*0384*/ 	.word	0x0000f180
        /*0388*/ 	.word	0x00000005
        /*038c*/ 	.word	0x00000138
        /*0390*/ 	.short	0x0101
        /*0392*/ 	.byte	0x3f
	.zero		1


	//   ....[46]....
        /*0394*/ 	.word	0x0000f910
        /*0398*/ 	.word	0x00000007
        /*039c*/ 	.word	0x00000000
        /*03a0*/ 	.short	0x010a
        /*03a2*/ 	.byte	0x3f
	.zero		1


	//   ....[47]....
        /*03a4*/ 	.word	0x0000f990
        /*03a8*/ 	.word	0x00000008
        /*03ac*/ 	.word	0x00000000
        /*03b0*/ 	.short	0x010a
        /*03b2*/ 	.byte	0x3f
	.zero		1


	//   ....[48]....
        /*03b4*/ 	.word	0x0000fa20
        /*03b8*/ 	.word	0x00000009
        /*03bc*/ 	.word	0x00000000
        /*03c0*/ 	.short	0x010a
        /*03c2*/ 	.byte	0x3f
	.zero		1


	//   ....[49]....
        /*03c4*/ 	.word	0x0000fab0
        /*03c8*/ 	.word	0x00000008
        /*03cc*/ 	.word	0x00000000
        /*03d0*/ 	.short	0x010a
        /*03d2*/ 	.byte	0x3f
	.zero		1


	//   ....[50]....
        /*03d4*/ 	.word	0x0000fb40
        /*03d8*/ 	.word	0x00000009
        /*03dc*/ 	.word	0x00000000
        /*03e0*/ 	.short	0x010a
        /*03e2*/ 	.byte	0x3f
	.zero		1


	//   ....[51]....
        /*03e4*/ 	.word	0x0000fbd0
        /*03e8*/ 	.word	0x00000008
        /*03ec*/ 	.word	0x00000000
        /*03f0*/ 	.short	0x010a
        /*03f2*/ 	.byte	0x3f
	.zero		1


	//   ....[52]....
        /*03f4*/ 	.word	0x0000fc60
        /*03f8*/ 	.word	0x00000009
        /*03fc*/ 	.word	0x00000000
        /*0400*/ 	.short	0x010a
        /*0402*/ 	.byte	0x3f
	.zero		1


	//   ....[53]....
        /*0404*/ 	.word	0x0000fcf0
        /*0408*/ 	.word	0x00000008
        /*040c*/ 	.word	0x00000000
        /*0410*/ 	.short	0x010a
        /*0412*/ 	.byte	0x3f
	.zero		1


	//   ....[54]....
        /*0414*/ 	.word	0x0000fd80
        /*0418*/ 	.word	0x00000009
        /*041c*/ 	.word	0x00000000
        /*0420*/ 	.short	0x010a
        /*0422*/ 	.byte	0x3f
	.zero		1


	//   ....[55]....
        /*0424*/ 	.word	0x0000fe10
        /*0428*/ 	.word	0x00000008
        /*042c*/ 	.word	0x00000000
        /*0430*/ 	.short	0x010a
        /*0432*/ 	.byte	0x3f
	.zero		1


	//   ....[56]....
        /*0434*/ 	.word	0x0000fea0
        /*0438*/ 	.word	0x00000009
        /*043c*/ 	.word	0x00000000
        /*0440*/ 	.short	0x010a
        /*0442*/ 	.byte	0x3f
	.zero		1


	//   ....[57]....
        /*0444*/ 	.word	0x0000ff30
        /*0448*/ 	.word	0x00000008
        /*044c*/ 	.word	0x00000000
        /*0450*/ 	.short	0x010a
        /*0452*/ 	.byte	0x3f
	.zero		1


	//   ....[58]....
        /*0454*/ 	.word	0x0000ffc0
        /*0458*/ 	.word	0x00000009
        /*045c*/ 	.word	0x00000000
        /*0460*/ 	.short	0x010a
        /*0462*/ 	.byte	0x3f
	.zero		1


	//   ....[59]....
        /*0464*/ 	.word	0x00010050
        /*0468*/ 	.word	0x00000008
        /*046c*/ 	.word	0x00000000
        /*0470*/ 	.short	0x010a
        /*0472*/ 	.byte	0x3f
	.zero		1


	//   ....[60]....
        /*0474*/ 	.word	0x000100e0
        /*0478*/ 	.word	0x00000009
        /*047c*/ 	.word	0x00000000
        /*0480*/ 	.short	0x010a
        /*0482*/ 	.byte	0x3f
	.zero		1


	//   ....[61]....
        /*0484*/ 	.word	0x00010170
        /*0488*/ 	.word	0x00000008
        /*048c*/ 	.word	0x00000000
        /*0490*/ 	.short	0x010a
        /*0492*/ 	.byte	0x3f
	.zero		1


	//   ....[62]....
        /*0494*/ 	.word	0x00010200
        /*0498*/ 	.word	0x0000000b
        /*049c*/ 	.word	0x00000000
        /*04a0*/ 	.short	0x010a
        /*04a2*/ 	.byte	0x3f
	.zero		1


	//   ....[63]....
        /*04a4*/ 	.word	0x00010290
        /*04a8*/ 	.word	0x00000003
        /*04ac*/ 	.word	0x00000000
        /*04b0*/ 	.short	0x010a
        /*04b2*/ 	.byte	0x3f
	.zero		1


	//   ....[64]....
        /*04b4*/ 	.word	0x000102f0
        /*04b8*/ 	.word	0x00000003
        /*04bc*/ 	.word	0x00000000
        /*04c0*/ 	.short	0x010a
        /*04c2*/ 	.byte	0x3f
	.zero		1


	//   ....[65]....
        /*04c4*/ 	.word	0x00010350
        /*04c8*/ 	.word	0x00000006
        /*04cc*/ 	.word	0x00000000
        /*04d0*/ 	.short	0x010a
        /*04d2*/ 	.byte	0x3f
	.zero		1


	//   ....[66]....
        /*04d4*/ 	.word	0x00010420
        /*04d8*/ 	.word	0x0000000d
        /*04dc*/ 	.word	0x00000090
        /*04e0*/ 	.short	0x010a
        /*04e2*/ 	.byte	0x3f
	.zero		1


	//   ....[67]....
        /*04e4*/ 	.word	0x000104f0
        /*04e8*/ 	.word	0x00000007
        /*04ec*/ 	.word	0x00000000
        /*04f0*/ 	.short	0x010a
        /*04f2*/ 	.byte	0x3f
	.zero		1


	//   ....[68]....
        /*04f4*/ 	.word	0x00010540
        /*04f8*/ 	.word	0x00000008
        /*04fc*/ 	.word	0x00000000
        /*0500*/ 	.short	0x010a
        /*0502*/ 	.byte	0x3f
	.zero		1


	//   ....[69]....
        /*0504*/ 	.word	0x00010590
        /*0508*/ 	.word	0x00000009
        /*050c*/ 	.word	0x00000000
        /*0510*/ 	.short	0x010a
        /*0512*/ 	.byte	0x3f
	.zero		1


	//   ....[70]....
        /*0514*/ 	.word	0x000105e0
        /*0518*/ 	.word	0x00000008
        /*051c*/ 	.word	0x00000000
        /*0520*/ 	.short	0x010a
        /*0522*/ 	.byte	0x3f
	.zero		1


	//   ....[71]....
        /*0524*/ 	.word	0x00010630
        /*0528*/ 	.word	0x00000009
        /*052c*/ 	.word	0x00000000
        /*0530*/ 	.short	0x010a
        /*0532*/ 	.byte	0x3f
	.zero		1


	//   ....[72]....
        /*0534*/ 	.word	0x00010680
        /*0538*/ 	.word	0x00000008
        /*053c*/ 	.word	0x00000000
        /*0540*/ 	.short	0x010a
        /*0542*/ 	.byte	0x3f
	.zero		1


	//   ....[73]....
        /*0544*/ 	.word	0x000106d0
        /*0548*/ 	.word	0x00000009
        /*054c*/ 	.word	0x00000000
        /*0550*/ 	.short	0x010a
        /*0552*/ 	.byte	0x3f
	.zero		1


	//   ....[74]....
        /*0554*/ 	.word	0x00010720
        /*0558*/ 	.word	0x00000008
        /*055c*/ 	.word	0x00000000
        /*0560*/ 	.short	0x010a
        /*0562*/ 	.byte	0x3f
	.zero		1


	//   ....[75]....
        /*0564*/ 	.word	0x00010770
        /*0568*/ 	.word	0x00000009
        /*056c*/ 	.word	0x00000000
        /*0570*/ 	.short	0x010a
        /*0572*/ 	.byte	0x3f
	.zero		1


	//   ....[76]....
        /*0574*/ 	.word	0x000107c0
        /*0578*/ 	.word	0x00000008
        /*057c*/ 	.word	0x00000000
        /*0580*/ 	.short	0x010a
        /*0582*/ 	.byte	0x3f
	.zero		1


	//   ....[77]....
        /*0584*/ 	.word	0x00010810
        /*0588*/ 	.word	0x00000009
        /*058c*/ 	.word	0x00000000
        /*0590*/ 	.short	0x010a
        /*0592*/ 	.byte	0x3f
	.zero		1


	//   ....[78]....
        /*0594*/ 	.word	0x00010860
        /*0598*/ 	.word	0x00000008
        /*059c*/ 	.word	0x00000000
        /*05a0*/ 	.short	0x010a
        /*05a2*/ 	.byte	0x3f
	.zero		1


	//   ....[79]....
        /*05a4*/ 	.word	0x000108b0
        /*05a8*/ 	.word	0x00000009
        /*05ac*/ 	.word	0x00000000
        /*05b0*/ 	.short	0x010a
        /*05b2*/ 	.byte	0x3f
	.zero		1


	//   ....[80]....
        /*05b4*/ 	.word	0x00010900
        /*05b8*/ 	.word	0x00000008
        /*05bc*/ 	.word	0x00000000
        /*05c0*/ 	.short	0x010a
        /*05c2*/ 	.byte	0x3f
	.zero		1


	//   ....[81]....
        /*05c4*/ 	.word	0x00010950
        /*05c8*/ 	.word	0x00000009
        /*05cc*/ 	.word	0x00000000
        /*05d0*/ 	.short	0x010a
        /*05d2*/ 	.byte	0x3f
	.zero		1


	//   ....[82]....
        /*05d4*/ 	.word	0x000109a0
        /*05d8*/ 	.word	0x00000008
        /*05dc*/ 	.word	0x00000000
        /*05e0*/ 	.short	0x010a
        /*05e2*/ 	.byte	0x3f
	.zero		1


	//   ....[83]....
        /*05e4*/ 	.word	0x000109f0
        /*05e8*/ 	.word	0x0000000b
        /*05ec*/ 	.word	0x00000000
        /*05f0*/ 	.short	0x010a
        /*05f2*/ 	.byte	0x3f
	.zero		1


	//----- nvinfo : EIATTR_NUM_MBARRIERS
	.align		4
.L_37:
        /*05f4*/ 	.byte	0x03, 0x38
        /*05f6*/ 	.short	0x0026


	//----- nvinfo : EIATTR_EXIT_INSTR_OFFSETS
	.align		4
        /*05f8*/ 	.byte	0x04, 0x1c
        /*05fa*/ 	.short	(.L_39 - .L_38)


	//   ....[0]....
.L_38:
        /*05fc*/ 	.word	0x00000b70


	//   ....[1]....
        /*0600*/ 	.word	0x000013c0


	//   ....[2]....
        /*0604*/ 	.word	0x0000e4c0


	//   ....[3]....
        /*0608*/ 	.word	0x0000ea50


	//   ....[4]....
        /*060c*/ 	.word	0x000102e0


	//----- nvinfo : EIATTR_MAX_THREADS
	.align		4
.L_39:
        /*0610*/ 	.byte	0x04, 0x05
        /*0612*/ 	.short	(.L_41 - .L_40)
.L_40:
        /*0614*/ 	.word	0x00000180
        /*0618*/ 	.word	0x00000001
        /*061c*/ 	.word	0x00000001


	//----- nvinfo : EIATTR_CRS_STACK_SIZE
	.align		4
.L_41:
        /*0620*/ 	.byte	0x04, 0x1e
        /*0622*/ 	.short	(.L_43 - .L_42)
.L_42:
        /*0624*/ 	.word	0x00000000


	//----- nvinfo : EIATTR_CBANK_PARAM_SIZE
	.align		4
.L_43:
        /*0628*/ 	.byte	0x03, 0x19
        /*062a*/ 	.short	0x0470


	//----- nvinfo : EIATTR_PARAM_CBANK
	.align		4
        /*062c*/ 	.byte	0x04, 0x0a
        /*062e*/ 	.short	(.L_45 - .L_44)
	.align		4
.L_44:
        /*0630*/ 	.word	index@(.nv.constant0._ZN7cutlass13device_kernelINS_4gemm6kernel13GemmUniversalIN4cute5tupleIJiiiiEEENS1_10collective13CollectiveMmaINS1_34MainloopSm90TmaGmmaWarpSpecializedILi18ENS5_IJNS4_1CILi2EEENSA_ILi1EEESC_EEENS1_35KernelTmaWarpSpecializedCooperativeEEENS5_IJNSA_ILi192EEESG_NSA_ILi16EEEEEENS_10bfloat16_tENS5_IJlSC_lEEESJ_SK_NS4_8TiledMMAINS4_8MMA_AtomIJNS4_4SM904GMMA28MMA_64x192x16_F32BF16BF16_SSILNSO_5MajorE0ELSQ_0ELNSO_7ScaleInE1ELSR_1EEEEEENS4_6LayoutISD_NS5_IJSC_NSA_ILi0EEESV_EEEEENS5_IJNS4_10UnderscoreESY_SY_EEEEENS4_13SM90_TMA_LOADENS4_14ComposedLayoutINS4_7SwizzleILi1ELi4ELi3EEENS4_18smem_ptr_flag_bitsILi16EEENSU_INS5_IJNSA_ILi8EEESH_EEENS5_IJSH_SC_EEEEEEEvNS4_8identityENS4_23SM90_TMA_LOAD_MULTICASTES1B_vS1C_EENS_8epilogue10collective6detail29Sm90TmaWarpSpecializedAdapterINS1G_15DefaultEpilogueISJ_SK_SK_NS1F_6thread17LinearCombinationISJ_Li1EffLNS1K_9ScaleType4KindE0ELNS_15FloatRoundStyleE2ESJ_EENS1_15EpilogueDefaultEEEEEvvEEEEvNT_6ParamsE)
        /*0634*/ 	.short	0x0210
        /*0636*/ 	.short	0x0470


	//----- nvinfo : EIATTR_SW_WAR
	.align		4
.L_45:
        /*0638*/ 	.byte	0x04, 0x36
        /*063a*/ 	.short	(.L_47 - .L_46)
.L_46:
        /*063c*/ 	.word	0x00000008
.L_47:


//--------------------- .nv.callgraph             --------------------------
	.section	.nv.callgraph,"",@"SHT_CUDA_CALLGRAPH"
	.align	4
	.sectionentsize	8
	.align		4
        /*0000*/ 	.word	0x00000000
	.align		4
        /*0004*/ 	.word	0xffffffff
	.align		4
        /*0008*/ 	.word	index@(_ZN7cutlass13device_kernelINS_4gemm6kernel13GemmUniversalIN4cute5tupleIJiiiiEEENS1_10collective13CollectiveMmaINS1_34MainloopSm90TmaGmmaWarpSpecializedILi18ENS5_IJNS4_1CILi2EEENSA_ILi1EEESC_EEENS1_35KernelTmaWarpSpecializedCooperativeEEENS5_IJNSA_ILi192EEESG_NSA_ILi16EEEEEENS_10bfloat16_tENS5_IJlSC_lEEESJ_SK_NS4_8TiledMMAINS4_8MMA_AtomIJNS4_4SM904GMMA28MMA_64x192x16_F32BF16BF16_SSILNSO_5MajorE0ELSQ_0ELNSO_7ScaleInE1ELSR_1EEEEEENS4_6LayoutISD_NS5_IJSC_NSA_ILi0EEESV_EEEEENS5_IJNS4_10UnderscoreESY_SY_EEEEENS4_13SM90_TMA_LOADENS4_14ComposedLayoutINS4_7SwizzleILi1ELi4ELi3EEENS4_18smem_ptr_flag_bitsILi16EEENSU_INS5_IJNSA_ILi8EEESH_EEENS5_IJSH_SC_EEEEEEEvNS4_8identityENS4_23SM90_TMA_LOAD_MULTICASTES1B_vS1C_EENS_8epilogue10collective6detail29Sm90TmaWarpSpecializedAdapterINS1G_15DefaultEpilogueISJ_SK_SK_NS1F_6thread17LinearCombinationISJ_Li1EffLNS1K_9ScaleType4KindE0ELNS_15FloatRoundStyleE2ESJ_EENS1_15EpilogueDefaultEEEEEvvEEEEvNT_6ParamsE)
	.align		4
        /*000c*/ 	.word	index@(__assertfail)
	.align		4
        /*0010*/ 	.word	0x00000000
	.align		4
        /*0014*/ 	.word	0xfffffffe
	.align		4
        /*0018*/ 	.word	0x00000000
	.align		4
        /*001c*/ 	.word	0xfffffffd
	.align		4
        /*0020*/ 	.word	0x00000000
	.align		4
        /*0024*/ 	.word	0xfffffffc


//--------------------- .nv.constant4             --------------------------
	.section	.nv.constant4,"a",@progbits
	.align	8
	.align		8
.nv.constant4:
        /*0000*/ 	.dword	__assertfail
	.align		8
        /*0008*/ 	.dword	__unnamed_1
	.align		8
        /*0010*/ 	.dword	_ZN40_INTERNAL_56e95306_4_k_cu_37407b3d_141034cuda3std3__45__cpo5beginE
	.align		8
        /*0018*/ 	.dword	_ZN40_INTERNAL_56e95306_4_k_cu_37407b3d_141034cuda3std3__45__cpo3endE
	.align		8
        /*0020*/ 	.dword	_ZN40_INTERNAL_56e95306_4_k_cu_37407b3d_141034cuda3std3__45__cpo6cbeginE
	.align		8
        /*0028*/ 	.dword	_ZN40_INTERNAL_56e95306_4_k_cu_37407b3d_141034cuda3std3__45__cpo4cendE
	.align		8
        /*0030*/ 	.dword	_ZN40_INTERNAL_56e95306_4_k_cu_37407b3d_141034cuda3std3__442_GLOBAL__N__56e95306_4_k_cu_37407b3d_141036ignoreE
	.align		8
        /*0038*/ 	.dword	_ZN40_INTERNAL_56e95306_4_k_cu_37407b3d_141034cuda3std3__419piecewise_constructE
	.align		8
        /*0040*/ 	.dword	_ZN40_INTERNAL_56e95306_4_k_cu_37407b3d_141034cuda3std3__48in_placeE
	.align		8
        /*0048*/ 	.dword	_ZN40_INTERNAL_56e95306_4_k_cu_37407b3d_141034cuda3std6ranges3__45__cpo4swapE
	.align		8
        /*0050*/ 	.dword	_ZN40_INTERNAL_56e95306_4_k_cu_37407b3d_141034cuda3std6ranges3__45__cpo9iter_moveE
	.align		8
        /*0058*/ 	.dword	_ZN40_INTERNAL_56e95306_4_k_cu_37407b3d_141034cute7productE
	.align		8
        /*0060*/ 	.dword	_ZN40_INTERNAL_56e95306_4_k_cu_37407b3d_141034cute1_E
	.align		8
        /*0068*/ 	.dword	$str$22
	.align		8
        /*0070*/ 	.dword	$str$23


//--------------------- .text._ZN7cutlass13device_kernelINS_4gemm6kernel13GemmUniversalIN4cute5tupleIJiiiiEEENS1_10collective13CollectiveMmaINS1_34MainloopSm90TmaGmmaWarpSpecializedILi18ENS5_IJNS4_1CILi2EEENSA_ILi1EEESC_EEENS1_35KernelTmaWarpSpecializedCooperativeEEENS5_IJNSA_ILi192EEESG_NSA_ILi16EEEEEENS_10bfloat16_tENS5_IJlSC_lEEESJ_SK_NS4_8TiledMMAINS4_8MMA_AtomIJNS4_4SM904GMMA28MMA_64x192x16_F32BF16BF16_SSILNSO_5MajorE0ELSQ_0ELNSO_7ScaleInE1ELSR_1EEEEEENS4_6LayoutISD_NS5_IJSC_NSA_ILi0EEESV_EEEEENS5_IJNS4_10UnderscoreESY_SY_EEEEENS4_13SM90_TMA_LOADENS4_14ComposedLayoutINS4_7SwizzleILi1ELi4ELi3EEENS4_18smem_ptr_flag_bitsILi16EEENSU_INS5_IJNSA_ILi8EEESH_EEENS5_IJSH_SC_EEEEEEEvNS4_8identityENS4_23SM90_TMA_LOAD_MULTICASTES1B_vS1C_EENS_8epilogue10collective6detail29Sm90TmaWarpSpecializedAdapterINS1G_15DefaultEpilogueISJ_SK_SK_NS1F_6thread17LinearCombinationISJ_Li1EffLNS1K_9ScaleType4KindE0ELNS_15FloatRoundStyleE2ESJ_EENS1_15EpilogueDefaultEEEEEvvEEEEvNT_6ParamsE --------------------------
	.section	.text._ZN7cutlass13device_kernelINS_4gemm6kernel13GemmUniversalIN4cute5tupleIJiiiiEEENS1_10collective13CollectiveMmaINS1_34MainloopSm90TmaGmmaWarpSpecializedILi18ENS5_IJNS4_1CILi2EEENSA_ILi1EEESC_EEENS1_35KernelTmaWarpSpecializedCooperativeEEENS5_IJNSA_ILi192EEESG_NSA_ILi16EEEEEENS_10bfloat16_tENS5_IJlSC_lEEESJ_SK_NS4_8TiledMMAINS4_8MMA_AtomIJNS4_4SM904GMMA28MMA_64x192x16_F32BF16BF16_SSILNSO_5MajorE0ELSQ_0ELNSO_7ScaleInE1ELSR_1EEEEEENS4_6LayoutISD_NS5_IJSC_NSA_ILi0EEESV_EEEEENS5_IJNS4_10UnderscoreESY_SY_EEEEENS4_13SM90_TMA_LOADENS4_14ComposedLayoutINS4_7SwizzleILi1ELi4ELi3EEENS4_18smem_ptr_flag_bitsILi16EEENSU_INS5_IJNSA_ILi8EEESH_EEENS5_IJSH_SC_EEEEEEEvNS4_8identityENS4_23SM90_TMA_LOAD_MULTICASTES1B_vS1C_EENS_8epilogue10collective6detail29Sm90TmaWarpSpecializedAdapterINS1G_15DefaultEpilogueISJ_SK_SK_NS1F_6thread17LinearCombinationISJ_Li1EffLNS1K_9ScaleType4KindE0ELNS_15FloatRoundStyleE2ESJ_EENS1_15EpilogueDefaultEEEEEvvEEEEvNT_6ParamsE,"ax",@progbits
	.align	128
.text._ZN7cutlass13device_kernelINS_4gemm6kernel13GemmUniversalIN4cute5tupleIJiiiiEEENS1_10collective13CollectiveMmaINS1_34MainloopSm90TmaGmmaWarpSpecializedILi18ENS5_IJNS4_1CILi2EEENSA_ILi1EEESC_EEENS1_35KernelTmaWarpSpecializedCooperativeEEENS5_IJNSA_ILi192EEESG_NSA_ILi16EEEEEENS_10bfloat16_tENS5_IJlSC_lEEESJ_SK_NS4_8TiledMMAINS4_8MMA_AtomIJNS4_4SM904GMMA28MMA_64x192x16_F32BF16BF16_SSILNSO_5MajorE0ELSQ_0ELNSO_7ScaleInE1ELSR_1EEEEEENS4_6LayoutISD_NS5_IJSC_NSA_ILi0EEESV_EEEEENS5_IJNS4_10UnderscoreESY_SY_EEEEENS4_13SM90_TMA_LOADENS4_14ComposedLayoutINS4_7SwizzleILi1ELi4ELi3EEENS4_18smem_ptr_flag_bitsILi16EEENSU_INS5_IJNSA_ILi8EEESH_EEENS5_IJSH_SC_EEEEEEEvNS4_8identityENS4_23SM90_TMA_LOAD_MULTICASTES1B_vS1C_EENS_8epilogue10collective6detail29Sm90TmaWarpSpecializedAdapterINS1G_15DefaultEpilogueISJ_SK_SK_NS1F_6thread17LinearCombinationISJ_Li1EffLNS1K_9ScaleType4KindE0ELNS_15FloatRoundStyleE2ESJ_EENS1_15EpilogueDefaultEEEEEvvEEEEvNT_6ParamsE:
        .type           _ZN7cutlass13device_kernelINS_4gemm6kernel13GemmUniversalIN4cute5tupleIJiiiiEEENS1_10collective13CollectiveMmaINS1_34MainloopSm90TmaGmmaWarpSpecializedILi18ENS5_IJNS4_1CILi2EEENSA_ILi1EEESC_EEENS1_35KernelTmaWarpSpecializedCooperativeEEENS5_IJNSA_ILi192EEESG_NSA_ILi16EEEEEENS_10bfloat16_tENS5_IJlSC_lEEESJ_SK_NS4_8TiledMMAINS4_8MMA_AtomIJNS4_4SM904GMMA28MMA_64x192x16_F32BF16BF16_SSILNSO_5MajorE0ELSQ_0ELNSO_7ScaleInE1ELSR_1EEEEEENS4_6LayoutISD_NS5_IJSC_NSA_ILi0EEESV_EEEEENS5_IJNS4_10UnderscoreESY_SY_EEEEENS4_13SM90_TMA_LOADENS4_14ComposedLayoutINS4_7SwizzleILi1ELi4ELi3EEENS4_18smem_ptr_flag_bitsILi16EEENSU_INS5_IJNSA_ILi8EEESH_EEENS5_IJSH_SC_EEEEEEEvNS4_8identityENS4_23SM90_TMA_LOAD_MULTICASTES1B_vS1C_EENS_8epilogue10collective6detail29Sm90TmaWarpSpecializedAdapterINS1G_15DefaultEpilogueISJ_SK_SK_NS1F_6thread17LinearCombinationISJ_Li1EffLNS1K_9ScaleType4KindE0ELNS_15FloatRoundStyleE2ESJ_EENS1_15EpilogueDefaultEEEEEvvEEEEvNT_6ParamsE,@function
        .size           _ZN7cutlass13device_kernelINS_4gemm6kernel13GemmUniversalIN4cute5tupleIJiiiiEEENS1_10collective13CollectiveMmaINS1_34MainloopSm90TmaGmmaWarpSpecializedILi18ENS5_IJNS4_1CILi2EEENSA_ILi1EEESC_EEENS1_35KernelTmaWarpSpecializedCooperativeEEENS5_IJNSA_ILi192EEESG_NSA_ILi16EEEEEENS_10bfloat16_tENS5_IJlSC_lEEESJ_SK_NS4_8TiledMMAINS4_8MMA_AtomIJNS4_4SM904GMMA28MMA_64x192x16_F32BF16BF16_SSILNSO_5MajorE0ELSQ_0ELNSO_7ScaleInE1ELSR_1EEEEEENS4_6LayoutISD_NS5_IJSC_NSA_ILi0EEESV_EEEEENS5_IJNS4_10UnderscoreESY_SY_EEEEENS4_13SM90_TMA_LOADENS4_14ComposedLayoutINS4_7SwizzleILi1ELi4ELi3EEENS4_18smem_ptr_flag_bitsILi16EEENSU_INS5_IJNSA_ILi8EEESH_EEENS5_IJSH_SC_EEEEEEEvNS4_8identityENS4_23SM90_TMA_LOAD_MULTICASTES1B_vS1C_EENS_8epilogue10collective6detail29Sm90TmaWarpSpecializedAdapterINS1G_15DefaultEpilogueISJ_SK_SK_NS1F_6thread17LinearCombinationISJ_Li1EffLNS1K_9ScaleType4KindE0ELNS_15FloatRoundStyleE2ESJ_EENS1_15EpilogueDefaultEEEEEvvEEEEvNT_6ParamsE,(.L_x_482 - _ZN7cutlass13device_kernelINS_4gemm6kernel13GemmUniversalIN4cute5tupleIJiiiiEEENS1_10collective13CollectiveMmaINS1_34MainloopSm90TmaGmmaWarpSpecializedILi18ENS5_IJNS4_1CILi2EEENSA_ILi1EEESC_EEENS1_35KernelTmaWarpSpecializedCooperativeEEENS5_IJNSA_ILi192EEESG_NSA_ILi16EEEEEENS_10bfloat16_tENS5_IJlSC_lEEESJ_SK_NS4_8TiledMMAINS4_8MMA_AtomIJNS4_4SM904GMMA28MMA_64x192x16_F32BF16BF16_SSILNSO_5MajorE0ELSQ_0ELNSO_7ScaleInE1ELSR_1EEEEEENS4_6LayoutISD_NS5_IJSC_NSA_ILi0EEESV_EEEEENS5_IJNS4_10UnderscoreESY_SY_EEEEENS4_13SM90_TMA_LOADENS4_14ComposedLayoutINS4_7SwizzleILi1ELi4ELi3EEENS4_18smem_ptr_flag_bitsILi16EEENSU_INS5_IJNSA_ILi8EEESH_EEENS5_IJSH_SC_EEEEEEEvNS4_8identityENS4_23SM90_TMA_LOAD_MULTICASTES1B_vS1C_EENS_8epilogue10collective6detail29Sm90TmaWarpSpecializedAdapterINS1G_15DefaultEpilogueISJ_SK_SK_NS1F_6thread17LinearCombinationISJ_Li1EffLNS1K_9ScaleType4KindE0ELNS_15FloatRoundStyleE2ESJ_EENS1_15EpilogueDefaultEEEEEvvEEEEvNT_6ParamsE)
        .other          _ZN7cutlass13device_kernelINS_4gemm6kernel13GemmUniversalIN4cute5tupleIJiiiiEEENS1_10collective13CollectiveMmaINS1_34MainloopSm90TmaGmmaWarpSpecializedILi18ENS5_IJNS4_1CILi2EEENSA_ILi1EEESC_EEENS1_35KernelTmaWarpSpecializedCooperativeEEENS5_IJNSA_ILi192EEESG_NSA_ILi16EEEEEENS_10bfloat16_tENS5_IJlSC_lEEESJ_SK_NS4_8TiledMMAINS4_8MMA_AtomIJNS4_4SM904GMMA28MMA_64x192x16_F32BF16BF16_SSILNSO_5MajorE0ELSQ_0ELNSO_7ScaleInE1ELSR_1EEEEEENS4_6LayoutISD_NS5_IJSC_NSA_ILi0EEESV_EEEEENS5_IJNS4_10UnderscoreESY_SY_EEEEENS4_13SM90_TMA_LOADENS4_14ComposedLayoutINS4_7SwizzleILi1ELi4ELi3EEENS4_18smem_ptr_flag_bitsILi16EEENSU_INS5_IJNSA_ILi8EEESH_EEENS5_IJSH_SC_EEEEEEEvNS4_8identityENS4_23SM90_TMA_LOAD_MULTICASTES1B_vS1C_EENS_8epilogue10collective6detail29Sm90TmaWarpSpecializedAdapterINS1G_15DefaultEpilogueISJ_SK_SK_NS1F_6thread17LinearCombinationISJ_Li1EffLNS1K_9ScaleType4KindE0ELNS_15FloatRoundStyleE2ESJ_EENS1_15EpilogueDefaultEEEEEvvEEEEvNT_6ParamsE,@"STO_CUDA_ENTRY STV_DEFAULT"
_ZN7cutlass13device_kernelINS_4gemm6kernel13GemmUniversalIN4cute5tupleIJiiiiEEENS1_10collective13CollectiveMmaINS1_34MainloopSm90TmaGmmaWarpSpecializedILi18ENS5_IJNS4_1CILi2EEENSA_ILi1EEESC_EEENS1_35KernelTmaWarpSpecializedCooperativeEEENS5_IJNSA_ILi192EEESG_NSA_ILi16EEEEEENS_10bfloat16_tENS5_IJlSC_lEEESJ_SK_NS4_8TiledMMAINS4_8MMA_AtomIJNS4_4SM904GMMA28MMA_64x192x16_F32BF16BF16_SSILNSO_5MajorE0ELSQ_0ELNSO_7ScaleInE1ELSR_1EEEEEENS4_6LayoutISD_NS5_IJSC_NSA_ILi0EEESV_EEEEENS5_IJNS4_10UnderscoreESY_SY_EEEEENS4_13SM90_TMA_LOADENS4_14ComposedLayoutINS4_7SwizzleILi1ELi4ELi3EEENS4_18smem_ptr_flag_bitsILi16EEENSU_INS5_IJNSA_ILi8EEESH_EEENS5_IJSH_SC_EEEEEEEvNS4_8identityENS4_23SM90_TMA_LOAD_MULTICASTES1B_vS1C_EENS_8epilogue10collective6detail29Sm90TmaWarpSpecializedAdapterINS1G_15DefaultEpilogueISJ_SK_SK_NS1F_6thread17LinearCombinationISJ_Li1EffLNS1K_9ScaleType4KindE0ELNS_15FloatRoundStyleE2ESJ_EENS1_15EpilogueDefaultEEEEEvvEEEEvNT_6ParamsE:
[----:B------:R-:W0:Y:S02]  /*0000*/  LDC R1, c[0x0][0x28] ;  /* 0x00000a00ff017b82 */ /* 0x000e240000000800 */
[----:B0-----:R-:W-:Y:S01]  /*0010*/  VIADD R1, R1, 0xfffffff8 ;  /* 0xfffffff801017836 */ /* 0x001fe20000000000 */
[----:B------:R-:W0:Y:S01]  /*0020*/  S2R R4, SR_TID.X ;  /* 0x0000000000047919 */ /* 0x000e220000002100 */
[----:B------:R-:W-:Y:S01]  /*0030*/  ELECT P0, URZ, PT ;  /* 0x00000000003f782f */ /* 0x000fe20003800000 */
[----:B------:R-:W-:Y:S01]  /*0040*/  BSSY B0, `(.L_x_0) ;  /* 0x0000015000007945 */ /* 0x000fe20003800000 */
[--C-:B0-----:R-:W-:Y:S02]  /*0050*/  SHF.R.U32.HI R0, RZ, 0x5, R4.reuse ;  /* 0x00000005ff007819 */ /* 0x101fe40000011604 */
[----:B------:R-:W-:-:S03]  /*0060*/  SHF.R.U32.HI R2, RZ, 0x7, R4 ;  /* 0x00000007ff027819 */ /* 0x000fc60000011604 */
[----:B------:R-:W0:Y:S04]  /*0070*/  SHFL.IDX PT, R3, R0, RZ, 0x1f ;  /* 0x00001fff00037589 */ /* 0x000e2800000e0000 */
[----:B------:R-:W1:Y:S01]  /*0080*/  SHFL.IDX PT, R2, R2, RZ, 0x1f ;  /* 0x00001fff02027589 */ /* 0x000e6200000e0000 */
[----:B0-----:R-:W-:Y:S02]  /*0090*/  R2UR UR4, R3 ;  /* 0x00000000030472ca */ /* 0x001fe400000e0000 */
[----:B-1----:R-:W-:-:S11]  /*00a0*/  R2UR UR6, R2 ;  /* 0x00000000020672ca */ /* 0x002fd600000e0000 */
[----:B------:R-:W-:Y:S02]  /*00b0*/  USHF.R.S32.HI UR5, URZ, 0x1f, UR4 ;  /* 0x0000001f3f057899 */ /* 0x000fe40008011404 */
[----:B------:R-:W-:Y:S02]  /*00c0*/  ISETP.NE.OR P0, PT, RZ, UR4, !P0 ;  /* 0x00000004ff007c0c */ /* 0x000fe4000c705670 */
[----:B------:R-:W-:-:S04]  /*00d0*/  ULEA.HI UR5, UR5, UR4, URZ, 0x2 ;  /* 0x0000000405057291 */ /* 0x000fc8000f8f103f */
[----:B------:R-:W-:-:S04]  /*00e0*/  ULOP3.LUT UR5, UR5, 0xfffffffc, URZ, 0xc0, !UPT ;  /* 0xfffffffc05057892 */ /* 0x000fc8000f8ec03f */
[----:B------:R-:W-:-:S03]  /*00f0*/  UIADD3 UR8, UR4, -UR5, URZ ;  /* 0x8000000504087290 */ /* 0x000fc6000fffe03f */
[----:B------:R-:W-:Y:S09]  /*0100*/  @P0 BRA `(.L_x_1) ;  /* 0x0000000000200947 */ /* 0x000ff20003800000 */
[----:B------:R-:W-:Y:S02]  /*0110*/  ULDC.64 UR4, c[0x0][0x198] ;  /* 0x0000660000047ab9 */ /* 0x000fe40000000a00 */
[----:B------:R-:W-:Y:S02]  /*0120*/  UIADD3 UR10, UP0, UR4, 0xf0, URZ ;  /* 0x000000f0040a7890 */ /* 0x000fe4000ff1e03f */
[----:B------:R-:W-:Y:S02]  /*0130*/  UIADD3 UR4, UP1, UR4, 0x1f0, URZ ;  /* 0x000001f004047890 */ /* 0x000fe4000ff3e03f */
[----:B------:R-:W-:Y:S02]  /*0140*/  UIADD3.X UR11, URZ, UR5, URZ, UP0, !UPT ;  /* 0x000000053f0b7290 */ /* 0x000fe400087fe43f */
[----:B------:R-:W-:-:S07]  /*0150*/  UIADD3.X UR5, URZ, UR5, URZ, UP1, !UPT ;  /* 0x000000053f057290 */ /* 0x000fce0008ffe43f */
[----:B------:R0:W-:Y:S02]  /*0160*/  UTMACCTL.PF [UR10] ;  /* 0x000000000a0079b9 */ /* 0x0001e40008040000 */
[----:B------:R0:W-:Y:S02]  /*0170*/  UTMACCTL.PF [UR4] ;  /* 0x00000000040079b9 */ /* 0x0001e40008040000 */
[----:B0-----:R-:W-:Y:S01]  /*0180*/  NOP ;  /* 0x0000000000007918 */ /* 0x001fe20000000000 */
.L_x_1:
[----:B------:R-:W-:Y:S05]  /*0190*/  BSYNC B0 ;  /* 0x0000000000007941 */ /* 0x000fea0003800000 */
.L_x_0:
[----:B------:R-:W0:Y:S01]  /*01a0*/  SHFL.IDX PT, R2, R0, RZ, 0x1f ;  /* 0x00001fff00027589 */ /* 0x000e2200000e0000 */
[----:B------:R-:W-:Y:S01]  /*01b0*/  UISETP.NE.AND UP0, UPT, UR8, 0x3, UPT ;  /* 0x000000030800788c */ /* 0x000fe2000bf05270 */
[----:B------:R-:W-:Y:S01]  /*01c0*/  ISETP.NE.AND P1, PT, RZ, UR6, PT ;  /* 0x00000006ff007c0c */ /* 0x000fe2000bf25270 */
[----:B------:R-:W-:Y:S02]  /*01d0*/  UIADD3 UR10, UR6, -0x1, URZ ;  /* 0xffffffff060a7890 */ /* 0x000fe4000fffe03f */
[----:B------:R-:W-:Y:S02]  /*01e0*/  UISETP.EQ.OR UP0, UPT, UR8, URZ, !UP0 ;  /* 0x0000003f0800728c */ /* 0x000fe4000c702670 */
[----:B------:R-:W-:Y:S02]  /*01f0*/  UISETP.GE.U32.AND UP1, UPT, UR10, 0x2, UPT ;  /* 0x000000020a00788c */ /* 0x000fe4000bf26070 */
[----:B------:R-:W-:-:S04]  /*0200*/  UISETP.EQ.AND UP0, UPT, UR6, URZ, UP0 ;  /* 0x0000003f0600728c */ /* 0x000fc80008702270 */
[----:B------:R-:W-:-:S04]  /*0210*/  USEL UR40, URZ, 0x1, !UP0 ;  /* 0x000000013f287887 */ /* 0x000fc8000c000000 */
[----:B------:R-:W-:Y:S01]  /*0220*/  USEL UR40, UR40, 0x2, UP1 ;  /* 0x0000000228287887 */ /* 0x000fe20008800000 */
[----:B0-----:R-:W-:-:S13]  /*0230*/  ISETP.NE.AND P0, PT, R2, RZ, PT ;  /* 0x000000ff0200720c */ /* 0x001fda0003f05270 */
[----:B------:R-:W-:Y:S05]  /*0240*/  @P0 BRA `(.L_x_2) ;  /* 0x0000000000d40947 */ /* 0x000fea0003800000 */
[----:B------:R-:W-:Y:S01]  /*0250*/  ELECT P0, URZ, PT ;  /* 0x00000000003f782f */ /* 0x000fe20003800000 */
[----:B------:R-:W-:-:S12]  /*0260*/  BSSY B0, `(.L_x_2) ;  /* 0x0000033000007945 */ /* 0x000fd80003800000 */
[----:B------:R-:W-:Y:S05]  /*0270*/  @!P0 BRA `(.L_x_3) ;  /* 0x0000000000c48947 */ /* 0x000fea0003800000 */
[----:B------:R-:W0:Y:S01]  /*0280*/  S2UR UR9, SR_CgaCtaId ;  /* 0x00000000000979c3 */ /* 0x000e220000008800 */
[----:B------:R-:W-:Y:S01]  /*0290*/  UMOV UR4, 0x400 ;  /* 0x0000040000047882 */ /* 0x000fe20000000000 */
[----:B------:R-:W-:Y:S01]  /*02a0*/  UMOV UR5, 0x1 ;  /* 0x0000000100057882 */ /* 0x000fe20000000000 */
[----:B------:R-:W-:Y:S02]  /*02b0*/  UMOV UR6, 0x4 ;  /* 0x0000000400067882 */ /* 0x000fe40000000000 */
[----:B------:R-:W-:-:S04]  /*02c0*/  UIADD3 UR6, -UR6, 0x100000, URZ ;  /* 0x0010000006067890 */ /* 0x000fc8000fffe13f */
[----:B------:R-:W-:Y:S02]  /*02d0*/  USHF.L.U32 UR7, UR6, 0xb, URZ ;  /* 0x0000000b06077899 */ /* 0x000fe4000800063f */
[----:B------:R-:W-:Y:S02]  /*02e0*/  USHF.L.U32 UR6, UR6, 0x1, URZ ;  /* 0x0000000106067899 */ /* 0x000fe4000800063f */
[----:B0-----:R-:W-:Y:S02]  /*02f0*/  ULEA UR9, UR9, UR4, 0x18 ;  /* 0x0000000409097291 */ /* 0x001fe4000f8ec03f */
[----:B------:R-:W-:-:S04]  /*0300*/  UIADD3 UR4, -UR5, 0x100000, URZ ;  /* 0x0010000005047890 */ /* 0x000fc8000fffe13f */
[----:B------:R-:W-:Y:S02]  /*0310*/  USHF.L.U32 UR5, UR4, 0xb, URZ ;  /* 0x0000000b04057899 */ /* 0x000fe4000800063f */
[----:B------:R-:W-:Y:S01]  /*0320*/  USHF.L.U32 UR4, UR4, 0x1, URZ ;  /* 0x0000000104047899 */ /* 0x000fe2000800063f */
[----:B------:R-:W0:Y:S11]  /*0330*/  FENCE.VIEW.ASYNC.S ;  /* 0x00000000000073c6 */ /* 0x000e360000000000 */
[----:B0-----:R0:W1:Y:S01]  /*0340*/  SYNCS.EXCH.64 URZ, [UR9], UR4 ;  /* 0x00000004093f75b2 */ /* 0x0010620008000100 */
[----:B------:R0:W2:Y:S01]  /*0350*/  SYNCS.EXCH.64 URZ, [UR9+0x90], UR6 ;  /* 0x00009006093f75b2 */ /* 0x0000a20008000100 */
[----:B------:R0:W3:Y:S01]  /*0360*/  SYNCS.EXCH.64 URZ, [UR9+0x8], UR4 ;  /* 0x00000804093f75b2 */ /* 0x0000e20008000100 */
[----:B------:R0:W4:Y:S01]  /*0370*/  SYNCS.EXCH.64 URZ, [UR9+0x98], UR6 ;  /* 0x00009806093f75b2 */ /* 0x0001220008000100 */
[----:B------:R0:W0:Y:S01]  /*0380*/  SYNCS.EXCH.64 URZ, [UR9+0x10], UR4 ;  /* 0x00001004093f75b2 */ /* 0x0000220008000100 */
        /* <DEDUP_REMOVED lines=31> */
[----:B-1234-:R-:W-:Y:S01]  /*0580*/  NOP ;  /* 0x0000000000007918 */ /* 0x01efe20000000000 */
.L_x_3:
[----:B0-----:R-:W-:Y:S05]  /*0590*/  BSYNC B0 ;  /* 0x0000000000007941 */ /* 0x001fea0003800000 */
.L_x_2:
[----:B------:R-:W-:Y:S01]  /*05a0*/  SHF.R.S32.HI R3, RZ, 0x1f, R4 ;  /* 0x0000001fff037819 */ /* 0x000fe20000011404 */
[----:B------:R-:W0:Y:S01]  /*05b0*/  SHFL.IDX PT, R0, R0, RZ, 0x1f ;  /* 0x00001fff00007589 */ /* 0x000e2200000e0000 */
[----:B------:R-:W1:Y:S01]  /*05c0*/  S2UR UR9, SR_CTAID.X ;  /* 0x00000000000979c3 */ /* 0x000e620000002500 */
[----:B------:R-:W-:Y:S02]  /*05d0*/  ELECT P0, URZ, PT ;  /* 0x00000000003f782f */ /* 0x000fe40003800000 */
[----:B------:R-:W-:Y:S01]  /*05e0*/  LEA.HI R3, R3, R4, RZ, 0x7 ;  /* 0x0000000403037211 */ /* 0x000fe200078f38ff */
[----:B------:R-:W-:Y:S01]  /*05f0*/  ULDC UR4, c[0x0][0x150] ;  /* 0x0000540000047ab9 */ /* 0x000fe20000000800 */
[----:B------:R-:W-:Y:S01]  /*0600*/  SHF.R.S32.HI R9, RZ, 0x1f, R2 ;  /* 0x0000001fff097819 */ /* 0x000fe20000011402 */
[----:B------:R-:W-:Y:S01]  /*0610*/  NOP ;  /* 0x0000000000007918 */ /* 0x000fe20000000000 */
[----:B------:R-:W-:Y:S01]  /*0620*/  LOP3.LUT R3, R3, 0xffffff80, RZ, 0xc0, !PT ;  /* 0xffffff8003037812 */ /* 0x000fe200078ec0ff */
[----:B------:R-:W-:Y:S01]  /*0630*/  NOP ;  /* 0x0000000000007918 */ /* 0x000fe20000000000 */
[----:B------:R-:W-:Y:S01]  /*0640*/  LEA.HI R9, R9, R2, RZ, 0x2 ;  /* 0x0000000209097211 */ /* 0x000fe200078f10ff */
[----:B------:R-:W2:Y:S02]  /*0650*/  LDC R8, c[0x0][0x144] ;  /* 0x00005100ff087b82 */ /* 0x000ea40000000800 */
[----:B------:R-:W-:Y:S01]  /*0660*/  IMAD.IADD R3, R4, 0x1, -R3 ;  /* 0x0000000104037824 */ /* 0x000fe200078e0a03 */
[----:B------:R-:W-:Y:S01]  /*0670*/  LOP3.LUT R9, R9, 0x3ffffffc, RZ, 0xc0, !PT ;  /* 0x3ffffffc09097812 */ /* 0x000fe200078ec0ff */
[----:B------:R-:W3:Y:S03]  /*0680*/  S2R R4, SR_CTAID.Y ;  /* 0x0000000000047919 */ /* 0x000ee60000002600 */
[----:B------:R-:W-:Y:S01]  /*0690*/  SHF.R.S32.HI R6, RZ, 0x1f, R3 ;  /* 0x0000001fff067819 */ /* 0x000fe20000011403 */
[----:B------:R-:W-:Y:S01]  /*06a0*/  IMAD.IADD R2, R2, 0x1, -R9 ;  /* 0x0000000102027824 */ /* 0x000fe200078e0a09 */
[----:B------:R-:W4:Y:S02]  /*06b0*/  LDC R13, c[0x0][0x148] ;  /* 0x00005200ff0d7b82 */ /* 0x000f240000000800 */
[----:B------:R-:W-:-:S02]  /*06c0*/  LEA.HI R6, R6, R3, RZ, 0x3 ;  /* 0x0000000306067211 */ /* 0x000fc400078f18ff */
[----:B0-----:R-:W-:Y:S02]  /*06d0*/  ISETP.NE.OR P0, PT, R0, RZ, !P0 ;  /* 0x000000ff0000720c */ /* 0x001fe40004705670 */
[--C-:B------:R-:W-:Y:S02]  /*06e0*/  SHF.R.S32.HI R0, RZ, 0x3, R6.reuse ;  /* 0x00000003ff007819 */ /* 0x100fe40000011406 */
[----:B------:R-:W-:Y:S02]  /*06f0*/  SHF.R.S32.HI R7, RZ, 0x1f, R6 ;  /* 0x0000001fff077819 */ /* 0x000fe40000011406 */
[----:B-1----:R-:W-:Y:S02]  /*0700*/  I2FP.F32.U32 R6, UR9 ;  /* 0x0000000900067c45 */ /* 0x002fe40008201000 */
[----:B------:R-:W-:-:S03]  /*0710*/  LEA.HI R7, R7, R0, RZ, 0x2 ;  /* 0x0000000007077211 */ /* 0x000fc600078f10ff */
[----:B------:R-:W-:Y:S01]  /*0720*/  FMUL R6, R6, UR4 ;  /* 0x0000000406067c20 */ /* 0x000fe20008400000 */
[----:B------:R-:W-:Y:S01]  /*0730*/  LOP3.LUT R7, R7, 0xfffffffc, RZ, 0xc0, !PT ;  /* 0xfffffffc07077812 */ /* 0x000fe200078ec0ff */
[----:B------:R-:W-:Y:S01]  /*0740*/  VOTEU.ALL UP0, P0 ;  /* 0x00000000003f7886 */ /* 0x000fe20000000000 */
[----:B------:R-:W-:Y:S01]  /*0750*/  ULDC UR4, c[0x0][0x154] ;  /* 0x0000550000047ab9 */ /* 0x000fe20000000800 */
[----:B------:R-:W-:Y:S02]  /*0760*/  VOTEU.ALL UP1, P0 ;  /* 0x00000000003f7886 */ /* 0x000fe40000020000 */
[----:B------:R-:W0:Y:S01]  /*0770*/  F2I.U32.TRUNC.NTZ R6, R6 ;  /* 0x0000000600067305 */ /* 0x000e22000020f000 */
[----:B------:R-:W-:Y:S01]  /*0780*/  IMAD.IADD R7, R0, 0x1, -R7 ;  /* 0x0000000100077824 */ /* 0x000fe200078e0a07 */
[----:B------:R-:W1:Y:S01]  /*0790*/  @!UP0 S2UR UR7, SR_CgaCtaId ;  /* 0x00000000000789c3 */ /* 0x000e620000008800 */
[----:B------:R-:W-:Y:S02]  /*07a0*/  @!UP0 UMOV UR6, 0x400 ;  /* 0x0000040000068882 */ /* 0x000fe40000000000 */
[----:B------:R-:W-:Y:S01]  /*07b0*/  IMAD R2, R2, 0x4, R7 ;  /* 0x0000000402027824 */ /* 0x000fe200078e0207 */
[----:B---3--:R-:W-:-:S04]  /*07c0*/  I2FP.F32.U32 R9, R4 ;  /* 0x0000000400097245 */ /* 0x008fc80000201000 */
[----:B------:R-:W-:Y:S01]  /*07d0*/  LEA.HI R0, R2, R2, RZ, 0x1 ;  /* 0x0000000202007211 */ /* 0x000fe200078f08ff */
[----:B------:R-:W-:Y:S01]  /*07e0*/  FMUL R9, R9, UR4 ;  /* 0x0000000409097c20 */ /* 0x000fe20008400000 */
[----:B------:R-:W-:Y:S02]  /*07f0*/  UMOV UR4, 0x20 ;  /* 0x0000002000047882 */ /* 0x000fe40000000000 */
[----:B------:R-:W-:Y:S01]  /*0800*/  LOP3.LUT R7, R0, 0xfffffffe, RZ, 0xc0, !PT ;  /* 0xfffffffe00077812 */ /* 0x000fe200078ec0ff */
[----:B0-----:R-:W-:Y:S01]  /*0810*/  IMAD.MOV R11, RZ, RZ, -R6 ;  /* 0x000000ffff0b7224 */ /* 0x001fe200078e0a06 */
[----:B------:R-:W-:-:S04]  /*0820*/  @!UP0 UIADD3 UR4, -UR4, 0x100000, URZ ;  /* 0x0010000004048890 */ /* 0x000fc8000fffe13f */
[----:B------:R-:W-:Y:S02]  /*0830*/  @!UP0 USHF.L.U32 UR5, UR4, 0xb, URZ ;  /* 0x0000000b04058899 */ /* 0x000fe4000800063f */
[----:B------:R-:W-:Y:S01]  /*0840*/  @!UP0 USHF.L.U32 UR4, UR4, 0x1, URZ ;  /* 0x0000000104048899 */ /* 0x000fe2000800063f */
[----:B------:R-:W0:Y:S01]  /*0850*/  LDC R6, c[0x0][0x140] ;  /* 0x00005000ff067b82 */ /* 0x000e220000000800 */
[----:B------:R-:W3:Y:S01]  /*0860*/  F2I.U32.TRUNC.NTZ R9, R9 ;  /* 0x0000000900097305 */ /* 0x000ee2000020f000 */
[----:B--2---:R-:W-:Y:S02]  /*0870*/  IMAD R0, R8, R11, UR9 ;  /* 0x0000000908007e24 */ /* 0x004fe4000f8e020b */
[----:B------:R-:W-:-:S05]  /*0880*/  IMAD.IADD R7, R2, 0x1, -R7 ;  /* 0x0000000102077824 */ /* 0x000fca00078e0a07 */
[----:B------:R-:W-:Y:S01]  /*0890*/  ISETP.NE.AND P2, PT, R7, R0, PT ;  /* 0x000000000700720c */ /* 0x000fe20003f45270 */
[C---:B------:R-:W-:Y:S01]  /*08a0*/  IMAD.SHL.U32 R7, R2.reuse, 0x4, RZ ;  /* 0x0000000402077824 */ /* 0x040fe200078e00ff */
[----:B-1----:R-:W-:Y:S01]  /*08b0*/  @!UP0 ULEA UR6, UR7, UR6, 0x18 ;  /* 0x0000000607068291 */ /* 0x002fe2000f8ec03f */
[----:B------:R-:W-:Y:S01]  /*08c0*/  VOTEU.ALL UP0, P0 ;  /* 0x00000000003f7886 */ /* 0x000fe20000000000 */
[----:B------:R-:W-:Y:S02]  /*08d0*/  LOP3.LUT P0, RZ, R3, 0x7, RZ, 0xc0, !PT ;  /* 0x0000000703ff7812 */ /* 0x000fe4000780c0ff */
[----:B------:R-:W-:Y:S01]  /*08e0*/  LOP3.LUT R16, R2, 0xc, R7, 0x78, !PT ;  /* 0x0000000c02107812 */ /* 0x000fe200078e7807 */
[----:B---3--:R-:W-:-:S03]  /*08f0*/  IMAD.MOV R14, RZ, RZ, -R9 ;  /* 0x000000ffff0e7224 */ /* 0x008fc600078e0a09 */
[C---:B------:R-:W-:Y:S01]  /*0900*/  ISETP.LT.U32.AND P0, PT, R16.reuse, 0x2, !P0 ;  /* 0x000000021000780c */ /* 0x040fe20004701070 */
[----:B----4-:R-:W-:Y:S02]  /*0910*/  IMAD R7, R13, R14, R4 ;  /* 0x0000000e0d077224 */ /* 0x010fe400078e0204 */
[----:B------:R-:W-:Y:S01]  /*0920*/  @P2 LEA.HI R2, R16, R16, RZ, 0x1 ;  /* 0x0000001010022211 */ /* 0x000fe200078f08ff */
[----:B------:R-:W1:Y:S02]  /*0930*/  FENCE.VIEW.ASYNC.S ;  /* 0x00000000000073c6 */ /* 0x000e640000000000 */
[----:B-1----:R1:W2:Y:S01]  /*0940*/  @!UP0 SYNCS.EXCH.64 URZ, [UR6+0x130], UR4 ;  /* 0x00013004063f85b2 */ /* 0x0022a20008000100 */
[----:B0-----:R-:W-:Y:S02]  /*0950*/  ISETP.EQ.U32.AND P4, PT, R6, 0x1, PT ;  /* 0x000000010600780c */ /* 0x001fe40003f82070 */
[----:B------:R-:W-:Y:S02]  /*0960*/  @P2 SHF.R.S32.HI R2, RZ, 0x1, R2 ;  /* 0x00000001ff022819 */ /* 0x000fe40000011402 */
[----:B------:R-:W-:-:S02]  /*0970*/  SEL R3, RZ, 0x1, !P0 ;  /* 0x00000001ff037807 */ /* 0x000fc40004000000 */
[----:B------:R-:W-:Y:S01]  /*0980*/  @P2 ISETP.NE.AND P3, PT, R2, R7, PT ;  /* 0x000000070200220c */ /* 0x000fe20003f65270 */
[----:B------:R-:W-:-:S03]  /*0990*/  IMAD.MOV.U32 R2, RZ, RZ, 0x1 ;  /* 0x00000001ff027424 */ /* 0x000fc600078e00ff */
[----:B------:R-:W-:-:S04]  /*09a0*/  @P2 SEL R2, RZ, 0x1, P3 ;  /* 0x00000001ff022807 */ /* 0x000fc80001800000 */
[----:B------:R-:W-:Y:S01]  /*09b0*/  LOP3.LUT R2, R2, R3, RZ, 0xc0, !PT ;  /* 0x0000000302027212 */ /* 0x000fe200078ec0ff */
[----:B------:R1:W0:Y:S01]  /*09c0*/  @!UP1 SYNCS.EXCH.64 URZ, [UR6+0x138], UR4 ;  /* 0x00013804063f95b2 */ /* 0x0002220008000100 */
[----:B------:R-:W-:Y:S01]  /*09d0*/  NOP ;  /* 0x0000000000007918 */ /* 0x000fe20000000000 */
[----:B-12---:R-:W-:Y:S05]  /*09e0*/  @!P4 BRA `(.L_x_4) ;  /* 0x000000000008c947 */ /* 0x006fea0003800000 */
[----:B0-----:R-:W-:Y:S01]  /*09f0*/  UCGABAR_ARV ;  /* 0x00000000000079c7 */ /* 0x001fe20008000000 */
[----:B------:R-:W-:Y:S05]  /*0a00*/  BRA `(.L_x_5) ;  /* 0x0000000000047947 */ /* 0x000fea0003800000 */
.L_x_4:
[----:B0-----:R-:W-:Y:S01]  /*0a10*/  NOP ;  /* 0x0000000000007918 */ /* 0x001fe20000000000 */
.L_x_5:
[----:B------:R-:W0:Y:S01]  /*0a20*/  LDC R3, c[0x0][0x65c] ;  /* 0x00019700ff037b82 */ /* 0x000e220000000800 */
[----:B------:R-:W-:Y:S01]  /*0a30*/  MOV R7, RZ ;  /* 0x000000ff00077202 */ /* 0x000fe20000000f00 */
[----:B------:R-:W-:Y:S01]  /*0a40*/  IMAD.U32 R6, RZ, RZ, UR9 ;  /* 0x00000009ff067e24 */ /* 0x000fe2000f8e00ff */
[----:B0-----:R-:W-:-:S13]  /*0a50*/  ISETP.NE.AND P2, PT, R3, 0x1, PT ;  /* 0x000000010300780c */ /* 0x001fda0003f45270 */
[----:B------:R-:W0:Y:S01]  /*0a60*/  @P2 LDC R19, c[0x0][0x10] ;  /* 0x00000400ff132b82 */ /* 0x000e220000000800 */
[----:B------:R-:W-:Y:S02]  /*0a70*/  @P2 IMAD.MOV.U32 R5, RZ, RZ, RZ ;  /* 0x000000ffff052224 */ /* 0x000fe400078e00ff */
[----:B------:R-:W-:-:S05]  /*0a80*/  @P2 IMAD.MOV.U32 R17, RZ, RZ, RZ ;  /* 0x000000ffff112224 */ /* 0x000fca00078e00ff */
[----:B------:R-:W1:Y:S01]  /*0a90*/  @!P2 LDC R3, c[0x0][0xc] ;  /* 0x00000300ff03ab82 */ /* 0x000e620000000800 */
[----:B0-----:R-:W-:-:S04]  /*0aa0*/  @P2 IMAD.WIDE.U32 R18, R19, UR9, R4 ;  /* 0x0000000913122c25 */ /* 0x001fc8000f8e0004 */
[----:B------:R-:W-:Y:S02]  /*0ab0*/  @P2 IMAD.IADD R17, R19, 0x1, R17 ;  /* 0x0000000113112824 */ /* 0x000fe400078e0211 */
[----:B-1----:R-:W-:-:S04]  /*0ac0*/  @!P2 IMAD.WIDE.U32 R6, R4, R3, R6 ;  /* 0x000000030406a225 */ /* 0x002fc800078e0006 */
[----:B------:R-:W-:Y:S02]  /*0ad0*/  @!P2 IMAD.MOV.U32 R18, RZ, RZ, R6 ;  /* 0x000000ffff12a224 */ /* 0x000fe400078e0006 */
[----:B------:R-:W-:Y:S01]  /*0ae0*/  @!P2 IMAD.MOV.U32 R17, RZ, RZ, R7 ;  /* 0x000000ffff11a224 */ /* 0x000fe200078e0007 */
[----:B------:R-:W-:Y:S06]  /*0af0*/  @!P4 BRA `(.L_x_6) ;  /* 0x00000000000cc947 */ /* 0x000fec0003800000 */
[----:B------:R-:W-:Y:S01]  /*0b00*/  UCGABAR_WAIT ;  /* 0x0000000000007dc7 */ /* 0x000fe20008000000 */
[----:B------:R-:W-:Y:S01]  /*0b10*/  CCTL.IVALL ;  /* 0x00000000ff00798f */ /* 0x000fe20002000000 */
[----:B------:R-:W-:Y:S05]  /*0b20*/  BRA `(.L_x_7) ;  /* 0x0000000000047947 */ /* 0x000fea0003800000 */
.L_x_6:
[----:B------:R-:W-:Y:S06]  /*0b30*/  BAR.SYNC.DEFER_BLOCKING 0x0 ;  /* 0x0000000000007b1d */ /* 0x000fec0000010000 */
.L_x_7:
[----:B------:R-:W-:Y:S05]  /*0b40*/  @!P1 BRA `(.L_x_8) ;  /* 0x000000d800609947 */ /* 0x000fea0003800000 */
[----:B------:R-:W-:-:S06]  /*0b50*/  UISETP.GT.U32.AND UP0, UPT, UR10, 0x1, UPT ;  /* 0x000000010a00788c */ /* 0x000fcc000bf04070 */
[----:B------:R-:W-:-:S13]  /*0b60*/  PLOP3.LUT P0, PT, PT, PT, UP0, 0x80, 0x0 ;  /* 0x000000000000781c */ /* 0x000fda0003f0f008 */
[----:B------:R-:W-:Y:S05]  /*0b70*/  @P0 EXIT ;  /* 0x000000000000094d */ /* 0x000fea0003800000 */
[----:B------:R-:W-:Y:S01]  /*0b80*/  IMAD.MOV.U32 R6, RZ, RZ, -0x1 ;  /* 0xffffffffff067424 */ /* 0x000fe200078e00ff */
[----:B------:R-:W-:Y:S01]  /*0b90*/  ULDC.64 UR4, c[0x0][0x650] ;  /* 0x0001940000047ab9 */ /* 0x000fe20000000a00 */
[----:B------:R-:W-:Y:S01]  /*0ba0*/  UMOV UR43, 0xffffffff ;  /* 0xffffffff002b7882 */ /* 0x000fe20000000000 */
[----:B------:R-:W-:Y:S01]  /*0bb0*/  ISETP.GE.U32.AND P0, PT, R18, UR4, PT ;  /* 0x0000000412007c0c */ /* 0x000fe2000bf06070 */
[----:B------:R-:W-:Y:S01]  /*0bc0*/  IMAD.MOV.U32 R23, RZ, RZ, -0x1 ;  /* 0xffffffffff177424 */ /* 0x000fe200078e00ff */
[----:B------:R0:W-:Y:S01]  /*0bd0*/  STL [R1], R6 ;  /* 0x0000000601007387 */ /* 0x0001e20000100800 */
[----:B------:R-:W-:Y:S02]  /*0be0*/  PRMT R3, RZ, 0x7610, R3 ;  /* 0x00007610ff037816 */ /* 0x000fe40000000003 */
[----:B------:R-:W-:-:S13]  /*0bf0*/  ISETP.GE.U32.AND.EX P0, PT, R17, UR5, PT, P0 ;  /* 0x0000000511007c0c */ /* 0x000fda000bf06100 */
[----:B0-----:R-:W-:Y:S05]  /*0c00*/  @P0 BRA `(.L_x_9) ;  /* 0x0000000400340947 */ /* 0x001fea0003800000 */
[----:B------:R-:W0:Y:S01]  /*0c10*/  LDC.64 R20, c[0x0][0x628] ;  /* 0x00018a00ff147b82 */ /* 0x000e220000000a00 */
[----:B------:R-:W-:Y:S02]  /*0c20*/  IMAD.MOV.U32 R6, RZ, RZ, R18 ;  /* 0x000000ffff067224 */ /* 0x000fe400078e0012 */
[----:B------:R-:W-:-:S05]  /*0c30*/  IMAD.MOV.U32 R7, RZ, RZ, R17 ;  /* 0x000000ffff077224 */ /* 0x000fca00078e0011 */
[----:B------:R-:W1:Y:S08]  /*0c40*/  LDC R12, c[0x0][0x630] ;  /* 0x00018c00ff0c7b82 */ /* 0x000e700000000800 */
[----:B------:R-:W2:Y:S01]  /*0c50*/  LDC.64 R22, c[0x0][0x620] ;  /* 0x00018800ff167b82 */ /* 0x000ea20000000a00 */
[----:B0-----:R-:W-:-:S04]  /*0c60*/  ISETP.NE.U32.AND P0, PT, R20, RZ, PT ;  /* 0x000000ff1400720c */ /* 0x001fc80003f05070 */
[----:B------:R-:W-:-:S13]  /*0c70*/  ISETP.NE.AND.EX P0, PT, R21, RZ, PT, P0 ;  /* 0x000000ff1500720c */ /* 0x000fda0003f05300 */
[----:B-12---:R-:W-:Y:S05]  /*0c80*/  @!P0 BRA `(.L_x_10) ;  /* 0x0000000000288947 */ /* 0x006fea0003800000 */
[----:B------:R-:W0:Y:S02]  /*0c90*/  LDC R3, c[0x0][0x634] ;  /* 0x00018d00ff037b82 */ /* 0x000e240000000800 */
[----:B0-----:R-:W-:-:S05]  /*0ca0*/  IADD3 R3, P0, R18, R3, RZ ;  /* 0x0000000312037210 */ /* 0x001fca0007f1e0ff */
[----:B------:R-:W-:-:S04]  /*0cb0*/  IMAD.X R15, RZ, RZ, R17, P0 ;  /* 0x000000ffff0f7224 */ /* 0x000fc800000e0611 */
[----:B------:R-:W-:-:S04]  /*0cc0*/  IMAD.WIDE.U32 R6, R15, R20, RZ ;  /* 0x000000140f067225 */ /* 0x000fc800078e00ff */
[----:B------:R-:W-:-:S04]  /*0cd0*/  IMAD.WIDE.U32 R8, P0, R3, R21, R6 ;  /* 0x0000001503087225 */ /* 0x000fc80007800006 */
[----:B------:R-:W-:-:S04]  /*0ce0*/  IMAD.WIDE.U32 R6, R3, R20, RZ ;  /* 0x0000001403067225 */ /* 0x000fc800078e00ff */
[----:B------:R-:W-:Y:S01]  /*0cf0*/  IMAD.X R11, RZ, RZ, RZ, P0 ;  /* 0x000000ffff0b7224 */ /* 0x000fe200000e06ff */
[----:B------:R-:W-:Y:S01]  /*0d00*/  IADD3 RZ, P0, R7, R8, RZ ;  /* 0x0000000807ff7210 */ /* 0x000fe20007f1e0ff */
[----:B------:R-:W-:-:S04]  /*0d10*/  IMAD.MOV.U32 R10, RZ, RZ, R9 ;  /* 0x000000ffff0a7224 */ /* 0x000fc800078e0009 */
[----:B------:R-:W-:-:S08]  /*0d20*/  IMAD.WIDE.U32.X R6, R15, R21, R10, P0 ;  /* 0x000000150f067225 */ /* 0x000fd000000e040a */
.L_x_10:
[----:B------:R-:W0:Y:S01]  /*0d30*/  LDC.64 R26, c[0x0][0x640] ;  /* 0x00019000ff1a7b82 */ /* 0x000e220000000a00 */
[-C--:B------:R-:W-:Y:S01]  /*0d40*/  SHF.R.U64 R28, R6, R12.reuse, R7 ;  /* 0x0000000c061c7219 */ /* 0x080fe20000001207 */
[----:B------:R-:W-:Y:S01]  /*0d50*/  IMAD.MOV.U32 R19, RZ, RZ, R17 ;  /* 0x000000ffff137224 */ /* 0x000fe200078e0011 */
[----:B------:R-:W-:Y:S01]  /*0d60*/  SHF.R.U32.HI R3, RZ, R12, R7 ;  /* 0x0000000cff037219 */ /* 0x000fe20000011607 */
[----:B------:R-:W-:Y:S01]  /*0d70*/  IMAD R25, R13, R14, R4 ;  /* 0x0000000e0d197224 */ /* 0x000fe200078e0204 */
[----:B------:R-:W-:Y:S01]  /*0d80*/  IADD3 R5, P0, RZ, -R28, RZ ;  /* 0x8000001cff057210 */ /* 0x000fe20007f1e0ff */
[----:B------:R-:W-:Y:S02]  /*0d90*/  IMAD.MOV.U32 R13, RZ, RZ, 0x1 ;  /* 0x00000001ff0d7424 */ /* 0x000fe400078e00ff */
[----:B------:R-:W1:Y:S02]  /*0da0*/  LDC R10, c[0x0][0x618] ;  /* 0x00018600ff0a7b82 */ /* 0x000e640000000800 */
[----:B------:R-:W-:-:S02]  /*0db0*/  IMAD.X R3, RZ, RZ, ~R3, P0 ;  /* 0x000000ffff037224 */ /* 0x000fc400000e0e03 */
[----:B------:R-:W-:-:S04]  /*0dc0*/  IMAD.WIDE.U32 R6, R5, R22, R18 ;  /* 0x0000001605067225 */ /* 0x000fc800078e0012 */
[----:B------:R-:W2:Y:S01]  /*0dd0*/  LDC R20, c[0x0][0x608] ;  /* 0x00018200ff147b82 */ /* 0x000ea20000000800 */
[----:B------:R-:W-:Y:S01]  /*0de0*/  IMAD R8, R3, R22, RZ ;  /* 0x0000001603087224 */ /* 0x000fe200078e02ff */
[----:B------:R-:W-:-:S03]  /*0df0*/  MOV R3, 0xffffffff ;  /* 0xffffffff00037802 */ /* 0x000fc60000000f00 */
[----:B------:R-:W-:-:S03]  /*0e00*/  IMAD R5, R5, R23, R8 ;  /* 0x0000001705057224 */ /* 0x000fc600078e0208 */
[----:B------:R-:W3:Y:S01]  /*0e10*/  LDC R24, c[0x0][0x658] ;  /* 0x00019600ff187b82 */ /* 0x000ee20000000800 */
[----:B------:R-:W-:Y:S01]  /*0e20*/  IMAD.IADD R5, R7, 0x1, R5 ;  /* 0x0000000107057824 */ /* 0x000fe200078e0205 */
[----:B0-----:R-:W-:-:S04]  /*0e30*/  ISETP.NE.U32.AND P0, PT, R26, RZ, PT ;  /* 0x000000ff1a00720c */ /* 0x001fc80003f05070 */
[----:B------:R-:W-:Y:S02]  /*0e40*/  ISETP.NE.AND.EX P0, PT, R27, RZ, PT, P0 ;  /* 0x000000ff1b00720c */ /* 0x000fe40003f05300 */
[----:B------:R-:W0:Y:S01]  /*0e50*/  LDC R22, c[0x0][0x600] ;  /* 0x00018000ff167b82 */ /* 0x000e220000000800 */
[-CC-:B-1----:R-:W-:Y:S02]  /*0e60*/  SHF.R.U64 R12, R6, R10.reuse, R5.reuse ;  /* 0x0000000a060c7219 */ /* 0x182fe40000001205 */
[----:B------:R-:W-:-:S05]  /*0e70*/  SHF.R.U32.HI R5, RZ, R10, R5 ;  /* 0x0000000aff057219 */ /* 0x000fca0000011605 */
[----:B------:R-:W1:Y:S01]  /*0e80*/  LDC R15, c[0x0][0x648] ;  /* 0x00019200ff0f7b82 */ /* 0x000e620000000800 */
[-CC-:B--2---:R-:W-:Y:S02]  /*0e90*/  SHF.R.U64 R23, R12, R20.reuse, R5.reuse ;  /* 0x000000140c177219 */ /* 0x184fe40000001205 */
[----:B------:R-:W-:-:S05]  /*0ea0*/  SHF.R.U32.HI R5, RZ, R20, R5 ;  /* 0x00000014ff057219 */ /* 0x000fca0000011605 */
[----:B------:R-:W2:Y:S01]  /*0eb0*/  LDC R19, c[0x0][0x638] ;  /* 0x00018e00ff137b82 */ /* 0x000ea20000000800 */
[-CC-:B---3--:R-:W-:Y:S02]  /*0ec0*/  SHF.R.U64 R14, R23, R24.reuse, R5.reuse ;  /* 0x00000018170e7219 */ /* 0x188fe40000001205 */
[-C--:B------:R-:W-:Y:S02]  /*0ed0*/  SHF.L.U32 R3, R3, R24.reuse, RZ ;  /* 0x0000001803037219 */ /* 0x080fe400000006ff */
[----:B------:R-:W-:Y:S01]  /*0ee0*/  SHF.R.U32.HI R5, RZ, R24, R5 ;  /* 0x00000018ff057219 */ /* 0x000fe20000011605 */
[----:B------:R-:W-:Y:S01]  /*0ef0*/  IMAD.MOV.U32 R4, RZ, RZ, R14 ;  /* 0x000000ffff047224 */ /* 0x000fe200078e000e */
[----:B------:R-:W-:Y:S01]  /*0f00*/  LOP3.LUT R10, RZ, R3, RZ, 0x33, !PT ;  /* 0x00000003ff0a7212 */ /* 0x000fe200078e33ff */
[----:B------:R-:W3:Y:S01]  /*0f10*/  LDC R21, c[0x0][0x610] ;  /* 0x00018400ff157b82 */ /* 0x000ee20000000800 */
[----:B------:R-:W-:Y:S05]  /*0f20*/  @!P0 BRA `(.L_x_11) ;  /* 0x0000000000288947 */ /* 0x000fea0003800000 */
[----:B------:R-:W4:Y:S02]  /*0f30*/  LDC R3, c[0x0][0x64c] ;  /* 0x00019300ff037b82 */ /* 0x000f240000000800 */
[----:B----4-:R-:W-:-:S05]  /*0f40*/  IADD3 R3, P0, R14, R3, RZ ;  /* 0x000000030e037210 */ /* 0x010fca0007f1e0ff */
        /* <DEDUP_REMOVED lines=8> */
.L_x_11:
[----:B-1----:R-:W-:Y:S01]  /*0fd0*/  SHF.R.U64 R4, R4, R15, R5 ;  /* 0x0000000f04047219 */ /* 0x002fe20000001205 */
[----:B0-----:R-:W-:Y:S01]  /*0fe0*/  VIADD R5, R22, 0xffffffff ;  /* 0xffffffff16057836 */ /* 0x001fe20000000000 */
[----:B------:R-:W-:Y:S02]  /*0ff0*/  SHF.L.U32 R3, R13, R24, RZ ;  /* 0x000000180d037219 */ /* 0x000fe400000006ff */
[----:B------:R-:W-:Y:S01]  /*1000*/  LOP3.LUT R10, R23, R10, RZ, 0xc0, !PT ;  /* 0x0000000a170a7212 */ /* 0x000fe200078ec0ff */
[----:B------:R-:W-:Y:S01]  /*1010*/  IMAD.MOV R6, RZ, RZ, -R4 ;  /* 0x000000ffff067224 */ /* 0x000fe200078e0a04 */
[----:B------:R-:W-:Y:S02]  /*1020*/  LOP3.LUT R12, R12, R5, RZ, 0xc0, !PT ;  /* 0x000000050c0c7212 */ /* 0x000fe400078ec0ff */
[----:B------:R-:W-:Y:S01]  /*1030*/  SEL R0, R0, R25, !P2 ;  /* 0x0000001900007207 */ /* 0x000fe20005000000 */
[----:B------:R-:W-:Y:S01]  /*1040*/  IMAD R5, R3, R4, R10 ;  /* 0x0000000403057224 */ /* 0x000fe200078e020a */
[----:B------:R-:W-:Y:S01]  /*1050*/  R2UR UR43, R28 ;  /* 0x000000001c2b72ca */ /* 0x000fe200000e0000 */
[----:B--2---:R-:W-:-:S02]  /*1060*/  IMAD R3, R6, R19, R14 ;  /* 0x0000001306037224 */ /* 0x004fc400078e020e */
[----:B---3--:R-:W-:Y:S02]  /*1070*/  IMAD R0, R5, R21, R0 ;  /* 0x0000001505007224 */ /* 0x008fe400078e0200 */
[----:B------:R-:W-:Y:S02]  /*1080*/  IMAD R3, R3, R22, R12 ;  /* 0x0000001603037224 */ /* 0x000fe400078e020c */
[----:B------:R-:W-:-:S03]  /*1090*/  IMAD.MOV.U32 R4, RZ, RZ, 0x1 ;  /* 0x00000001ff047424 */ /* 0x000fc600078e00ff */
[----:B------:R-:W-:Y:S02]  /*10a0*/  SEL R5, R3, R0, !P2 ;  /* 0x0000000003057207 */ /* 0x000fe40005000000 */
[----:B------:R-:W-:Y:S02]  /*10b0*/  SEL R23, R0, R3, !P2 ;  /* 0x0000000300177207 */ /* 0x000fe40005000000 */
[----:B------:R-:W-:Y:S01]  /*10c0*/  PRMT R3, R4, 0x7610, R3 ;  /* 0x0000761004037816 */ /* 0x000fe20000000003 */
[----:B------:R0:W-:Y:S06]  /*10d0*/  STL [R1], R5 ;  /* 0x0000000501007387 */ /* 0x0001ec0000100800 */
.L_x_9:
[----:B------:R-:W-:-:S08]  /*10e0*/  NOP ;  /* 0x0000000000007918 */ /* 0x000fd00000000000 */
[----:B------:R-:W1:Y:S02]  /*10f0*/  USETMAXREG.TRY_ALLOC.CTAPOOL UP0, 0xe8 ;  /* 0x000000e8000079c8 */ /* 0x000e640008000600 */
[----:B-1----:R-:W-:-:S13]  /*1100*/  PLOP3.LUT P0, PT, PT, PT, UP0, 0x80, 0x0 ;  /* 0x000000000000781c */ /* 0x002fda0003f0f008 */
[----:B------:R-:W-:Y:S05]  /*1110*/  @!P0 BRA `(.L_x_9) ;  /* 0xfffffffc00f08947 */ /* 0x000fea000383ffff */
[----:B------:R-:W-:Y:S01]  /*1120*/  ULDC.64 UR4, c[0x0][0x598] ;  /* 0x0001660000047ab9 */ /* 0x000fe20000000a00 */
[----:B------:R-:W-:Y:S01]  /*1130*/  ULDC.64 UR36, c[0x0][0x208] ;  /* 0x0000820000247ab9 */ /* 0x000fe20000000a00 */
[----:B------:R-:W-:-:S04]  /*1140*/  ISETP.NE.U32.AND P0, PT, RZ, UR4, PT ;  /* 0x00000004ff007c0c */ /* 0x000fc8000bf05070 */
[----:B------:R-:W-:-:S13]  /*1150*/  ISETP.NE.AND.EX P0, PT, RZ, UR5, PT, P0 ;  /* 0x00000005ff007c0c */ /* 0x000fda000bf05300 */
[----:B------:R-:W-:Y:S05]  /*1160*/  @!P0 BRA `(.L_x_12) ;  /* 0x00000000001c8947 */ /* 0x000fea0003800000 */
[----:B0-----:R-:W0:Y:S02]  /*1170*/  LDC.64 R4, c[0x0][0x598] ;  /* 0x00016600ff047b82 */ /* 0x001e240000000a00 */
[----:B0-----:R-:W2:Y:S02]  /*1180*/  LDG.E.64 R4, desc[UR36][R4.64] ;  /* 0x0000002404047981 */ /* 0x001ea4000c1e1b00 */
[----:B--2---:R-:W-:-:S04]  /*1190*/  ISETP.NE.U32.AND P0, PT, R4, RZ, PT ;  /* 0x000000ff0400720c */ /* 0x004fc80003f05070 */
[----:B------:R-:W-:-:S13]  /*11a0*/  ISETP.NE.AND.EX P0, PT, R5, RZ, PT, P0 ;  /* 0x000000ff0500720c */ /* 0x000fda0003f05300 */
[----:B------:R-:W-:Y:S05]  /*11b0*/  @!P0 BRA `(.L_x_12) ;  /* 0x0000000000088947 */ /* 0x000fea0003800000 */
[----:B------:R0:W5:Y:S01]  /*11c0*/  LD.E R19, desc[UR36][R4.64] ;  /* 0x0000002404137980 */ /* 0x000162000c101900 */
[----:B------:R-:W-:Y:S05]  /*11d0*/  BRA `(.L_x_13) ;  /* 0x0000000000247947 */ /* 0x000fea0003800000 */
.L_x_12:
[----:B------:R-:W-:Y:S02]  /*11e0*/  ULDC.64 UR4, c[0x0][0x588] ;  /* 0x0001620000047ab9 */ /* 0x000fe40000000a00 */
[----:B------:R-:W-:-:S04]  /*11f0*/  ISETP.NE.U32.AND P0, PT, RZ, UR4, PT ;  /* 0x00000004ff007c0c */ /* 0x000fc8000bf05070 */
[----:B------:R-:W-:-:S13]  /*1200*/  ISETP.NE.AND.EX P0, PT, RZ, UR5, PT, P0 ;  /* 0x00000005ff007c0c */ /* 0x000fda000bf05300 */
[----:B------:R-:W-:Y:S05]  /*1210*/  @!P0 BRA `(.L_x_14) ;  /* 0x00000000000c8947 */ /* 0x000fea0003800000 */
[----:B0-----:R-:W0:Y:S02]  /*1220*/  LDC.64 R4, c[0x0][0x588] ;  /* 0x00016200ff047b82 */ /* 0x001e240000000a00 */
[----:B0-----:R1:W5:Y:S01]  /*1230*/  LDG.E R19, desc[UR36][R4.64] ;  /* 0x0000002404137981 */ /* 0x001362000c1e1900 */
[----:B------:R-:W-:Y:S05]  /*1240*/  BRA `(.L_x_13) ;  /* 0x0000000000087947 */ /* 0x000fea0003800000 */
.L_x_14:
[----:B------:R-:W-:Y:S02]  /*1250*/  ULDC UR4, c[0x0][0x580] ;  /* 0x0001600000047ab9 */ /* 0x000fe40000000800 */
[----:B------:R-:W-:-:S07]  /*1260*/  IMAD.U32 R19, RZ, RZ, UR4 ;  /* 0x00000004ff137e24 */ /* 0x000fce000f8e00ff */
.L_x_13:
[----:B------:R-:W-:Y:S02]  /*1270*/  ULDC.64 UR4, c[0x0][0x5a0] ;  /* 0x0001680000047ab9 */ /* 0x000fe40000000a00 */
[----:B------:R-:W-:-:S04]  /*1280*/  ISETP.NE.U32.AND P0, PT, RZ, UR4, PT ;  /* 0x00000004ff007c0c */ /* 0x000fc8000bf05070 */
[----:B------:R-:W-:-:S13]  /*1290*/  ISETP.NE.AND.EX P0, PT, RZ, UR5, PT, P0 ;  /* 0x00000005ff007c0c */ /* 0x000fda000bf05300 */
[----:B------:R-:W-:Y:S05]  /*12a0*/  @!P0 BRA `(.L_x_15) ;  /* 0x00000000001c8947 */ /* 0x000fea0003800000 */
[----:B01----:R-:W0:Y:S02]  /*12b0*/  LDC.64 R4, c[0x0][0x5a0] ;  /* 0x00016800ff047b82 */ /* 0x003e240000000a00 */
[----:B0-----:R-:W2:Y:S02]  /*12c0*/  LDG.E.64 R4, desc[UR36][R4.64] ;  /* 0x0000002404047981 */ /* 0x001ea4000c1e1b00 */
[----:B--2---:R-:W-:-:S04]  /*12d0*/  ISETP.NE.U32.AND P0, PT, R4, RZ, PT ;  /* 0x000000ff0400720c */ /* 0x004fc80003f05070 */
[----:B------:R-:W-:-:S13]  /*12e0*/  ISETP.NE.AND.EX P0, PT, R5, RZ, PT, P0 ;  /* 0x000000ff0500720c */ /* 0x000fda0003f05300 */
[----:B------:R-:W-:Y:S05]  /*12f0*/  @!P0 BRA `(.L_x_15) ;  /* 0x0000000000088947 */ /* 0x000fea0003800000 */
[----:B------:R0:W5:Y:S01]  /*1300*/  LD.E R22, desc[UR36][R4.64] ;  /* 0x0000002404167980 */ /* 0x000162000c101900 */
[----:B------:R-:W-:Y:S05]  /*1310*/  BRA `(.L_x_16) ;  /* 0x0000000000247947 */ /* 0x000fea0003800000 */
.L_x_15:
[----:B------:R-:W-:Y:S02]  /*1320*/  ULDC.64 UR4, c[0x0][0x590] ;  /* 0x0001640000047ab9 */ /* 0x000fe40000000a00 */
[----:B------:R-:W-:-:S04]  /*1330*/  ISETP.NE.U32.AND P0, PT, RZ, UR4, PT ;  /* 0x00000004ff007c0c */ /* 0x000fc8000bf05070 */
[----:B------:R-:W-:-:S13]  /*1340*/  ISETP.NE.AND.EX P0, PT, RZ, UR5, PT, P0 ;  /* 0x00000005ff007c0c */ /* 0x000fda000bf05300 */
[----:B------:R-:W-:Y:S05]  /*1350*/  @!P0 BRA `(.L_x_17) ;  /* 0x00000000000c8947 */ /* 0x000fea0003800000 */
[----:B01----:R-:W0:Y:S02]  /*1360*/  LDC.64 R4, c[0x0][0x590] ;  /* 0x00016400ff047b82 */ /* 0x003e240000000a00 */
[----:B0-----:R1:W5:Y:S01]  /*1370*/  LDG.E R22, desc[UR36][R4.64] ;  /* 0x0000002404167981 */ /* 0x001362000c1e1900 */
[----:B------:R-:W-:Y:S05]  /*1380*/  BRA `(.L_x_16) ;  /* 0x0000000000087947 */ /* 0x000fea0003800000 */
.L_x_17:
[----:B------:R-:W-:Y:S02]  /*1390*/  ULDC UR4, c[0x0][0x584] ;  /* 0x0001610000047ab9 */ /* 0x000fe40000000800 */
[----:B------:R-:W-:-:S07]  /*13a0*/  IMAD.U32 R22, RZ, RZ, UR4 ;  /* 0x00000004ff167e24 */ /* 0x000fce000f8e00ff */
.L_x_16:
[----:B------:R-:W-:-:S13]  /*13b0*/  LOP3.LUT P0, RZ, R3, 0xff, RZ, 0xc0, !PT ;  /* 0x000000ff03ff7812 */ /* 0x000fda000780c0ff */
[----:B------:R-:W-:Y:S05]  /*13c0*/  @!P0 EXIT ;  /* 0x000000000000894d */ /* 0x000fea0003800000 */
[----:B------:R-:W-:Y:S01]  /*13d0*/  ULDC UR4, c[0x0][0x28c] ;  /* 0x0000a30000047ab9 */ /* 0x000fe20000000800 */
[----:B------:R-:W-:Y:S01]  /*13e0*/  UMOV UR38, URZ ;  /* 0x0000003f00267c82 */ /* 0x000fe20008000000 */
[----:B------:R-:W-:Y:S01]  /*13f0*/  UIADD3 UR4, UR4, 0xf, URZ ;  /* 0x0000000f04047890 */ /* 0x000fe2000fffe03f */
[----:B------:R-:W-:-:S03]  /*1400*/  UMOV UR39, URZ ;  /* 0x0000003f00277c82 */ /* 0x000fc60008000000 */
[----:B------:R-:W-:-:S04]  /*1410*/  USHF.R.S32.HI UR5, URZ, 0x1f, UR4 ;  /* 0x0000001f3f057899 */ /* 0x000fc80008011404 */
[----:B------:R-:W-:-:S04]  /*1420*/  ULEA.HI UR5, UR5, UR4, URZ, 0x4 ;  /* 0x0000000405057291 */ /* 0x000fc8000f8f203f */
[----:B------:R-:W-:-:S12]  /*1430*/  USHF.R.S32.HI UR41, URZ, 0x4, UR5 ;  /* 0x000000043f297899 */ /* 0x000fd80008011405 */
.L_x_419:
[----:B------:R-:W2:Y:S01]  /*1440*/  S2R R0, SR_TID.X ;  /* 0x0000000000007919 */ /* 0x000ea20000002100 */
[----:B---3--:R-:W3:Y:S01]  /*1450*/  S2UR UR6, SR_CgaCtaId ;  /* 0x00000000000679c3 */ /* 0x008ee20000008800 */
[----:B------:R-:W-:Y:S02]  /*1460*/  UMOV UR42, 0x400 ;  /* 0x00000400002a7882 */ /* 0x000fe40000000000 */
[----:B---3--:R-:W-:Y:S01]  /*1470*/  ULEA UR42, UR6, UR42, 0x18 ;  /* 0x0000002a062a7291 */ /* 0x008fe2000f8ec03f */
[----:B--2---:R-:W-:-:S04]  /*1480*/  LOP3.LUT R0, R0, 0x80, RZ, 0xc0, !PT ;  /* 0x0000008000007812 */ /* 0x004fc800078ec0ff */
[----:B------:R-:W-:-:S06]  /*1490*/  SHF.R.U32.HI R0, RZ, 0x7, R0 ;  /* 0x00000007ff007819 */ /* 0x000fcc0000011600 */
[----:B------:R-:W2:Y:S02]  /*14a0*/  SHFL.IDX PT, R0, R0, RZ, 0x1f ;  /* 0x00001fff00007589 */ /* 0x000ea400000e0000 */
[----:B--2---:R-:W-:-:S13]  /*14b0*/  R2UR UR4, R0 ;  /* 0x00000000000472ca */ /* 0x004fda00000e0000 */
[----:B------:R-:W-:-:S04]  /*14c0*/  ULEA.HI UR5, UR4, UR4, URZ, 0x1 ;  /* 0x0000000404057291 */ /* 0x000fc8000f8f083f */
[----:B------:R-:W-:-:S04]  /*14d0*/  ULOP3.LUT UR5, UR5, 0x1ffffe, URZ, 0xc0, !UPT ;  /* 0x001ffffe05057892 */ /* 0x000fc8000f8ec03f */
[----:B------:R-:W-:-:S03]  /*14e0*/  UIADD3 UR5, UR4, -UR5, URZ ;  /* 0x8000000504057290 */ /* 0x000fc6000fffe03f */
[----:B------:R-:W-:Y:S01]  /*14f0*/  ULDC UR4, c[0x0][0x28c] ;  /* 0x0000a30000047ab9 */ /* 0x000fe20000000800 */
[----:B------:R-:W-:Y:S01]  /*1500*/  ULEA UR5, UR5, UR42, 0xb ;  /* 0x0000002a05057291 */ /* 0x000fe2000f8e583f */
[----:B------:R-:W-:-:S03]  /*1510*/  ISETP.LT.AND P0, PT, RZ, UR4, PT ;  /* 0x00000004ff007c0c */ /* 0x000fc6000bf01270 */
[----:B------:R-:W-:-:S04]  /*1520*/  UIADD3 UR5, UR5, 0x200, URZ ;  /* 0x0000020005057890 */ /* 0x000fc8000fffe03f */
[----:B------:R-:W-:-:S04]  /*1530*/  USHF.R.U32.HI UR5, URZ, 0x4, UR5 ;  /* 0x000000043f057899 */ /* 0x000fc80008011605 */
[----:B------:R-:W-:Y:S02]  /*1540*/  ULOP3.LUT UR44, UR5, 0x3fff, URZ, 0xc0, !UPT ;  /* 0x00003fff052c7892 */ /* 0x000fe4000f8ec03f */
[----:B----4-:R-:W-:Y:S10]  /*1550*/  @P0 BRA `(.L_x_18) ;  /* 0x0000000000400947 */ /* 0x010ff40003800000 */
[----:B------:R-:W-:Y:S01]  /*1560*/  MOV R0, 0x0 ;  /* 0x0000000000007802 */ /* 0x000fe20000000f00 */
[----:B------:R-:W-:Y:S01]  /*1570*/  ULDC.64 UR4, c[0x4][0x68] ;  /* 0x01001a0000047ab9 */ /* 0x000fe20000000a00 */
[----:B------:R-:W-:Y:S01]  /*1580*/  ULDC.64 UR6, c[0x4][0x8] ;  /* 0x0100020000067ab9 */ /* 0x000fe20000000a00 */
[----:B01----:R-:W-:Y:S01]  /*1590*/  IMAD.U32 R4, RZ, RZ, UR4 ;  /* 0x00000004ff047e24 */ /* 0x003fe2000f8e00ff */
[----:B------:R0:W1:Y:S01]  /*15a0*/  LDC.64 R14, c[0x4][R0] ;  /* 0x01000000000e7b82 */ /* 0x0000620000000a00 */
[----:B------:R-:W-:Y:S01]  /*15b0*/  IMAD.U32 R5, RZ, RZ, UR5 ;  /* 0x00000005ff057e24 */ /* 0x000fe2000f8e00ff */
[----:B------:R-:W-:Y:S01]  /*15c0*/  ULDC.64 UR4, c[0x4][0x70] ;  /* 0x01001c0000047ab9 */ /* 0x000fe20000000a00 */
[----:B------:R-:W-:Y:S01]  /*15d0*/  IMAD.U32 R10, RZ, RZ, UR6 ;  /* 0x00000006ff0a7e24 */ /* 0x000fe2000f8e00ff */
[----:B------:R-:W-:Y:S01]  /*15e0*/  MOV R7, UR5 ;  /* 0x0000000500077c02 */ /* 0x000fe20008000f00 */
[----:B------:R-:W-:Y:S02]  /*15f0*/  IMAD.U32 R6, RZ, RZ, UR4 ;  /* 0x00000004ff067e24 */ /* 0x000fe4000f8e00ff */
[----:B------:R-:W-:-:S02]  /*1600*/  IMAD.U32 R11, RZ, RZ, UR7 ;  /* 0x00000007ff0b7e24 */ /* 0x000fc4000f8e00ff */
[----:B------:R-:W-:Y:S02]  /*1610*/  IMAD.MOV.U32 R8, RZ, RZ, 0x1e1 ;  /* 0x000001e1ff087424 */ /* 0x000fe400078e00ff */
[----:B------:R-:W-:Y:S02]  /*1620*/  IMAD.MOV.U32 R12, RZ, RZ, 0x1 ;  /* 0x00000001ff0c7424 */ /* 0x000fe400078e00ff */
[----:B0-----:R-:W-:-:S07]  /*1630*/  IMAD.MOV.U32 R13, RZ, RZ, RZ ;  /* 0x000000ffff0d7224 */ /* 0x001fce00078e00ff */
[----:B------:R-:W-:-:S07]  /*1640*/  LEPC R20, `(.L_x_18) ;  /* 0x000000001014794e */ /* 0x000fce0000000000 */
[----:B-1---5:R-:W-:Y:S05]  /*1650*/  CALL.ABS.NOINC R14 ;  /* 0x000000000e007343 */ /* 0x022fea0003c00000 */
.L_x_18:
[----:B------:R-:W-:-:S06]  /*1660*/  ULOP3.LUT UR4, UR40, 0x1, URZ, 0xfc, !UPT ;  /* 0x0000000128047892 */ /* 0x000fcc000f8efc3f */
[----:B------:R-:W-:-:S05]  /*1670*/  IMAD.U32 R0, RZ, RZ, UR4 ;  /* 0x00000004ff007e24 */ /* 0x000fca000f8e00ff */
[----:B------:R-:W-:-:S13]  /*1680*/  ISETP.NE.AND P0, PT, R0, 0x3, PT ;  /* 0x000000030000780c */ /* 0x000fda0003f05270 */
[----:B------:R-:W-:Y:S05]  /*1690*/  @!P0 BRA `(.L_x_19) ;  /* 0x0000000000048947 */ /* 0x000fea0003800000 */
[----:B------:R-:W-:Y:S01]  /*16a0*/  BPT.TRAP 0x1 ;  /* 0x000000040000795c */ /* 0x000fe20000300000 */
.L_x_19:
[----:B------:R-:W-:Y:S02]  /*16b0*/  IMAD.U32 R3, RZ, RZ, UR39 ;  /* 0x00000027ff037e24 */ /* 0x000fe4000f8e00ff */
[----:B------:R-:W-:-:S03]  /*16c0*/  IMAD.U32 R0, RZ, RZ, UR38 ;  /* 0x00000026ff007e24 */ /* 0x000fc6000f8e00ff */
[----:B------:R-:W-:Y:S02]  /*16d0*/  LEA R3, R3, UR42, 0x3 ;  /* 0x0000002a03037c11 */ /* 0x000fe4000f8e18ff */
[----:B------:R-:W-:-:S04]  /*16e0*/  SHF.L.U32 R0, R0, 0x1f, RZ ;  /* 0x0000001f00007819 */ /* 0x000fc800000006ff */
[----:B------:R2:W3:Y:S01]  /*16f0*/  SYNCS.PHASECHK.TRANS64.TRYWAIT P1, [R3+URZ], R0 ;  /* 0x00000000030075a7 */ /* 0x0004e2000802017f */
[----:B------:R-:W-:Y:S05]  /*1700*/  @!P0 BRA `(.L_x_20) ;  /* 0x0000000000048947 */ /* 0x000fea0003800000 */
[----:B------:R-:W-:Y:S01]  /*1710*/  BPT.TRAP 0x1 ;  /* 0x000000040000795c */ /* 0x000fe20000300000 */
.L_x_20:
[----:B---3--:R-:W-:Y:S05]  /*1720*/  @P1 BRA `(.L_x_21) ;  /* 0x0000000000081947 */ /* 0x008fea0003800000 */
[----:B------:R-:W3:Y:S02]  /*1730*/  SYNCS.PHASECHK.TRANS64.TRYWAIT P1, [R3+URZ], R0 ;  /* 0x00000000030075a7 */ /* 0x000ee4000802017f */
[----:B---3--:R-:W-:Y:S05]  /*1740*/  @!P1 BRA `(.L_x_22) ;  /* 0x000000e800e89947 */ /* 0x008fea0003800000 */
.L_x_21:
[----:B------:R-:W-:-:S04]  /*1750*/  UISETP.LT.AND UP0, UPT, UR41, 0x1, UPT ;  /* 0x000000012900788c */ /* 0x000fc8000bf01270 */
[----:B------:R-:W-:-:S06]  /*1760*/  USEL UR4, UR41, 0x1, UP0 ;  /* 0x0000000129047887 */ /* 0x000fcc0008000000 */
[----:B--23--:R-:W-:Y:S01]  /*1770*/  IMAD.U32 R0, RZ, RZ, UR4 ;  /* 0x00000004ff007e24 */ /* 0x00cfe2000f8e00ff */
[----:B------:R-:W-:Y:S05]  /*1780*/  WARPSYNC.ALL ;  /* 0x0000000000007948 */ /* 0x000fea0003800000 */
[----:B------:R-:W-:-:S04]  /*1790*/  IADD3 R0, -R0, UR41, RZ ;  /* 0x0000002900007c10 */ /* 0x000fc8000fffe1ff */
[----:B------:R-:W-:Y:S01]  /*17a0*/  ISETP.GE.AND P1, PT, R0, 0x1, PT ;  /* 0x000000010000780c */ /* 0x000fe20003f26270 */
[----:B------:R-:W-:Y:S01]  /*17b0*/  UIADD3 UR4, UR42, 0x1b200, URZ ;  /* 0x0001b2002a047890 */ /* 0x000fe2000fffe03f */
[----:B------:R-:W-:Y:S01]  /*17c0*/  WARPGROUP.ARRIVE ;  /* 0x00000000000079c5 */ /* 0x000fe20000000000 */
[----:B------:R-:W-:Y:S02]  /*17d0*/  ULOP3.LUT UR44, UR44, 0x10000, URZ, 0xfc, !UPT ;  /* 0x000100002c2c7892 */ /* 0x000fe4000f8efc3f */
[----:B------:R-:W-:Y:S01]  /*17e0*/  USHF.R.U32.HI UR4, URZ, 0x4, UR4 ;  /* 0x000000043f047899 */ /* 0x000fe20008011604 */
[----:B------:R-:W-:Y:S01]  /*17f0*/  UMOV UR5, 0xc0000010 ;  /* 0xc000001000057882 */ /* 0x000fe20000000000 */
[----:B------:R-:W-:Y:S02]  /*1800*/  UMOV UR7, 0xc0000010 ;  /* 0xc000001000077882 */ /* 0x000fe40000000000 */
[----:B------:R-:W-:-:S04]  /*1810*/  ULOP3.LUT UR4, UR4, 0x3fff, URZ, 0xc0, !UPT ;  /* 0x00003fff04047892 */ /* 0x000fc8000f8ec03f */
[----:B------:R-:W-:Y:S02]  /*1820*/  ULOP3.LUT UR9, UR4, 0x10000, URZ, 0xfc, !UPT ;  /* 0x0001000004097892 */ /* 0x000fe4000f8efc3f */
[----:B------:R-:W-:Y:S02]  /*1830*/  UIMAD UR4, UR39, 0x180, UR44 ;  /* 0x00000180270478a4 */ /* 0x000fe4000f8e022c */
[----:B------:R-:W-:-:S09]  /*1840*/  UIMAD UR6, UR39, 0x180, UR9 ;  /* 0x00000180270678a4 */ /* 0x000fd2000f8e0209 */
[----:B------:R-:W-:Y:S01]  /*1850*/  HGMMA.64x192x16.F32.BF16 R120, gdesc[UR4], RZ, !UPT, gsb0 ;  /* 0x02e00000047879f0 */ /* 0x000fe2000c0018ff */
[----:B------:R-:W-:Y:S01]  /*1860*/  UIADD3 UR4, UR4, 0x100, URZ ;  /* 0x0000010004047890 */ /* 0x000fe2000fffe03f */
[----:B------:R-:W-:Y:S01]  /*1870*/  UMOV UR5, 0xc0000010 ;  /* 0xc000001000057882 */ /* 0x000fe20000000000 */
[----:B------:R-:W-:Y:S02]  /*1880*/  WARPGROUP.DEPBAR.LE gsb0, 0x0 ;  /* 0x00008000000079c5 */ /* 0x000fe40000010000 */
[----:B------:R-:W-:-:S15]  /*1890*/  WARPGROUP.ARRIVE ;  /* 0x00000000000079c5 */ /* 0x000fde0000000000 */
[----:B------:R-:W-:Y:S03]  /*18a0*/  HGMMA.64x192x16.F32.BF16 R24, gdesc[UR4], RZ, !UPT, gsb0 ;  /* 0x02e00000041879f0 */ /* 0x000fe6000c0018ff */
[----:B------:R-:W-:Y:S02]  /*18b0*/  WARPGROUP.DEPBAR.LE gsb0, 0x0 ;  /* 0x00008000000079c5 */ /* 0x000fe40000010000 */
[----:B------:R-:W-:Y:S05]  /*18c0*/  @!P1 BRA `(.L_x_23) ;  /* 0x0000000000d09947 */ /* 0x000fea0003800000 */
[----:B------:R-:W-:Y:S01]  /*18d0*/  UIADD3 UR4, UR39, 0x1, URZ ;  /* 0x0000000127047890 */ /* 0x000fe2000fffe03f */
[----:B------:R-:W-:Y:S02]  /*18e0*/  IMAD.MOV.U32 R3, RZ, RZ, R0 ;  /* 0x000000ffff037224 */ /* 0x000fe400078e0000 */
[----:B01----:R-:W-:Y:S01]  /*18f0*/  IMAD.U32 R4, RZ, RZ, UR39 ;  /* 0x00000027ff047e24 */ /* 0x003fe2000f8e00ff */
[----:B------:R-:W-:-:S04]  /*1900*/  UISETP.NE.AND UP0, UPT, UR4, 0x12, UPT ;  /* 0x000000120400788c */ /* 0x000fc8000bf05270 */
[----:B------:R-:W-:Y:S02]  /*1910*/  USEL UR5, URZ, 0x1, UP0 ;  /* 0x000000013f057887 */ /* 0x000fe40008000000 */
[----:B------:R-:W-:Y:S02]  /*1920*/  USEL UR8, UR4, URZ, UP0 ;  /* 0x0000003f04087287 */ /* 0x000fe40008000000 */
[----:B------:R-:W-:-:S06]  /*1930*/  ULOP3.LUT UR5, UR38, UR5, URZ, 0x3c, !UPT ;  /* 0x0000000526057292 */ /* 0x000fcc000f8e3c3f */
[----:B------:R-:W-:-:S07]  /*1940*/  IMAD.U32 R7, RZ, RZ, UR5 ;  /* 0x00000005ff077e24 */ /* 0x000fce000f8e00ff */
.L_x_30:
[----:B------:R-:W-:Y:S05]  /*1950*/  @!P0 BRA `(.L_x_24) ;  /* 0x0000000000048947 */ /* 0x000fea0003800000 */
[----:B------:R-:W-:Y:S01]  /*1960*/  BPT.TRAP 0x1 ;  /* 0x000000040000795c */ /* 0x000fe20000300000 */
.L_x_24:
[----:B------:R-:W-:Y:S01]  /*1970*/  ULEA UR4, UR8, UR42, 0x3 ;  /* 0x0000002a08047291 */ /* 0x000fe2000f8e183f */
[----:B------:R-:W-:-:S08]  /*1980*/  SHF.L.U32 R5, R7, 0x1f, RZ ;  /* 0x0000001f07057819 */ /* 0x000fd000000006ff */
[----:B------:R0:W1:Y:S01]  /*1990*/  SYNCS.PHASECHK.TRANS64.TRYWAIT P1, [UR4], R5 ;  /* 0x00000005ff0075a7 */ /* 0x0000620008020144 */
[----:B------:R-:W-:Y:S05]  /*19a0*/  @!P0 BRA `(.L_x_25) ;  /* 0x0000000000048947 */ /* 0x000fea0003800000 */
[----:B------:R-:W-:Y:S01]  /*19b0*/  BPT.TRAP 0x1 ;  /* 0x000000040000795c */ /* 0x000fe20000300000 */
.L_x_25:
[----:B-1----:R-:W-:Y:S05]  /*19c0*/  @P1 BRA `(.L_x_26) ;  /* 0x0000000000081947 */ /* 0x002fea0003800000 */
[----:B------:R-:W1:Y:S02]  /*19d0*/  SYNCS.PHASECHK.TRANS64.TRYWAIT P1, [UR4], R5 ;  /* 0x00000005ff0075a7 */ /* 0x000e640008020144 */
[----:B-1----:R-:W-:Y:S05]  /*19e0*/  @!P1 BRA `(.L_x_27) ;  /* 0x000000e800549947 */ /* 0x002fea0003800000 */
.L_x_26:
[----:B------:R-:W-:Y:S01]  /*19f0*/  UIMAD UR4, UR8, 0x180, UR44 ;  /* 0x00000180080478a4 */ /* 0x000fe2000f8e022c */
[----:B------:R-:W-:Y:S01]  /*1a00*/  WARPGROUP.ARRIVE ;  /* 0x00000000000079c5 */ /* 0x000fe20000000000 */
[----:B------:R-:W-:Y:S01]  /*1a10*/  UIMAD UR6, UR8, 0x180, UR9 ;  /* 0x00000180080678a4 */ /* 0x000fe2000f8e0209 */
[----:B------:R-:W-:Y:S01]  /*1a20*/  UMOV UR5, 0xc0000010 ;  /* 0xc000001000057882 */ /* 0x000fe20000000000 */
[----:B------:R-:W-:-:S07]  /*1a30*/  UMOV UR7, 0xc0000010 ;  /* 0xc000001000077882 */ /* 0x000fce0000000000 */
[----:B------:R-:W-:Y:S01]  /*1a40*/  HGMMA.64x192x16.F32.BF16 R120, gdesc[UR4], R120, gsb0 ;  /* 0x02e00000047879f0 */ /* 0x000fe20008001878 */
[----:B------:R-:W-:Y:S01]  /*1a50*/  UIADD3 UR4, UR4, 0x100, URZ ;  /* 0x0000010004047890 */ /* 0x000fe2000fffe03f */
[----:B------:R-:W-:Y:S01]  /*1a60*/  UMOV UR5, 0xc0000010 ;  /* 0xc000001000057882 */ /* 0x000fe20000000000 */
[----:B------:R-:W-:Y:S02]  /*1a70*/  WARPGROUP.DEPBAR.LE gsb0, 0x0 ;  /* 0x00008000000079c5 */ /* 0x000fe40000010000 */
[----:B------:R-:W-:-:S15]  /*1a80*/  WARPGROUP.ARRIVE ;  /* 0x00000000000079c5 */ /* 0x000fde0000000000 */
[----:B------:R-:W-:Y:S03]  /*1a90*/  HGMMA.64x192x16.F32.BF16 R24, gdesc[UR4], R24, gsb0 ;  /* 0x02e00000041879f0 */ /* 0x000fe60008001818 */
[----:B------:R-:W-:Y:S02]  /*1aa0*/  WARPGROUP.DEPBAR.LE gsb0, 0x0 ;  /* 0x00008000000079c5 */ /* 0x000fe40000010000 */
[----:B------:R-:W-:Y:S05]  /*1ab0*/  @!P0 BRA `(.L_x_28) ;  /* 0x0000000000048947 */ /* 0x000fea0003800000 */
[----:B------:R-:W-:Y:S01]  /*1ac0*/  BPT.TRAP 0x1 ;  /* 0x000000040000795c */ /* 0x000fe20000300000 */
.L_x_28:
[----:B------:R-:W-:Y:S01]  /*1ad0*/  ISETP.NE.AND P1, PT, R2, RZ, PT ;  /* 0x000000ff0200720c */ /* 0x000fe20003f25270 */
[----:B------:R-:W-:-:S12]  /*1ae0*/  UISETP.GT.U32.AND UP0, UPT, UR40, 0x1, UPT ;  /* 0x000000012800788c */ /* 0x000fd8000bf04070 */
[----:B01----:R-:W-:-:S05]  /*1af0*/  @P1 LEA R5, R4, UR42, 0x3 ;  /* 0x0000002a04051c11 */ /* 0x003fca000f8e18ff */
[----:B------:R-:W-:-:S05]  /*1b00*/  @P1 VIADD R5, R5, 0x90 ;  /* 0x0000009005051836 */ /* 0x000fca0000000000 */
[----:B------:R-:W-:-:S04]  /*1b10*/  @P1 PRMT R5, R16, 0x654, R5 ;  /* 0x0000065410051816 */ /* 0x000fc80000000005 */
[----:B------:R0:W-:Y:S01]  /*1b20*/  @P1 SYNCS.ARRIVE.TRANS64.RED.A1T0 RZ, [R5+URZ], RZ ;  /* 0x000000ff05ff19a7 */ /* 0x0001e2000810043f */
[----:B------:R-:W-:-:S13]  /*1b30*/  PLOP3.LUT P1, PT, PT, PT, UP0, 0x80, 0x0 ;  /* 0x000000000000781c */ /* 0x000fda0003f2f008 */
[----:B0-----:R-:W-:Y:S05]  /*1b40*/  @P1 BRA `(.L_x_29) ;  /* 0x0000000000041947 */ /* 0x001fea0003800000 */
[----:B------:R-:W-:Y:S01]  /*1b50*/  BPT.TRAP 0x1 ;  /* 0x000000040000795c */ /* 0x000fe20000300000 */
.L_x_29:
[----:B------:R-:W-:Y:S01]  /*1b60*/  UIADD3 UR8, UR8, 0x1, URZ ;  /* 0x0000000108087890 */ /* 0x000fe2000fffe03f */
[C---:B------:R-:W-:Y:S01]  /*1b70*/  ISETP.GT.AND P2, PT, R3.reuse, 0x1, PT ;  /* 0x000000010300780c */ /* 0x040fe20003f44270 */
[----:B------:R-:W-:Y:S01]  /*1b80*/  VIADD R3, R3, 0xffffffff ;  /* 0xffffffff03037836 */ /* 0x000fe20000000000 */
[----:B------:R-:W-:Y:S01]  /*1b90*/  IADD3 R4, R4, 0x1, RZ ;  /* 0x0000000104047810 */ /* 0x000fe20007ffe0ff */
[----:B------:R-:W-:-:S03]  /*1ba0*/  UISETP.NE.AND UP0, UPT, UR8, 0x12, UPT ;  /* 0x000000120800788c */ /* 0x000fc6000bf05270 */
[C---:B------:R-:W-:Y:S01]  /*1bb0*/  ISETP.NE.AND P1, PT, R4.reuse, 0x12, PT ;  /* 0x000000120400780c */ /* 0x040fe20003f25270 */
[----:B------:R-:W-:Y:S02]  /*1bc0*/  USEL UR4, URZ, 0x1, UP0 ;  /* 0x000000013f047887 */ /* 0x000fe40008000000 */
[----:B------:R-:W-:Y:S01]  /*1bd0*/  USEL UR8, UR8, URZ, UP0 ;  /* 0x0000003f08087287 */ /* 0x000fe20008000000 */
[----:B------:R-:W-:-:S03]  /*1be0*/  SEL R4, R4, RZ, P1 ;  /* 0x000000ff04047207 */ /* 0x000fc60000800000 */
[----:B------:R-:W-:Y:S01]  /*1bf0*/  LOP3.LUT R7, R7, UR4, RZ, 0x3c, !PT ;  /* 0x0000000407077c12 */ /* 0x000fe2000f8e3cff */
[----:B------:R-:W-:Y:S07]  /*1c00*/  @P2 BRA `(.L_x_30) ;  /* 0xfffffffc00502947 */ /* 0x000fee000383ffff */
.L_x_23:
[----:B------:R-:W2:Y:S02]  /*1c10*/  LDC R3, c[0x0][0x28c] ;  /* 0x0000a300ff037b82 */ /* 0x000ea40000000800 */
[----:B--2---:R-:W-:-:S13]  /*1c20*/  ISETP.GE.AND P1, PT, R3, 0x1, PT ;  /* 0x000000010300780c */ /* 0x004fda0003f26270 */
[----:B------:R-:W-:Y:S05]  /*1c30*/  @!P1 BRA `(.L_x_31) ;  /* 0x00000000003c9947 */ /* 0x000fea0003800000 */
[----:B------:R-:W-:Y:S05]  /*1c40*/  @!P0 BRA `(.L_x_32) ;  /* 0x0000000000048947 */ /* 0x000fea0003800000 */
[----:B------:R-:W-:Y:S01]  /*1c50*/  BPT.TRAP 0x1 ;  /* 0x000000040000795c */ /* 0x000fe20000300000 */
.L_x_32:
[----:B------:R-:W-:Y:S01]  /*1c60*/  ISETP.NE.AND P0, PT, R2, RZ, PT ;  /* 0x000000ff0200720c */ /* 0x000fe20003f05270 */
[----:B------:R-:W-:-:S12]  /*1c70*/  UISETP.GT.U32.AND UP0, UPT, UR40, 0x1, UPT ;  /* 0x000000012800788c */ /* 0x000fd8000bf04070 */
[----:B------:R-:W-:-:S04]  /*1c80*/  @P0 VIADD R0, R0, UR39 ;  /* 0x0000002700000c36 */ /* 0x000fc80008000000 */
[----:B01----:R-:W-:-:S05]  /*1c90*/  @P0 IMAD.WIDE.U32 R4, R0, 0x38e38e39, RZ ;  /* 0x38e38e3900040825 */ /* 0x003fca00078e00ff */
[----:B------:R-:W-:-:S05]  /*1ca0*/  @P0 SHF.R.U32.HI R5, RZ, 0x2, R5 ;  /* 0x00000002ff050819 */ /* 0x000fca0000011605 */
[----:B------:R-:W-:-:S05]  /*1cb0*/  @P0 IMAD R0, R5, -0x12, R0 ;  /* 0xffffffee05000824 */ /* 0x000fca00078e0200 */
[----:B------:R-:W-:-:S05]  /*1cc0*/  @P0 LEA R0, R0, UR42, 0x3 ;  /* 0x0000002a00000c11 */ /* 0x000fca000f8e18ff */
[----:B------:R-:W-:-:S05]  /*1cd0*/  @P0 VIADD R3, R0, 0x90 ;  /* 0x0000009000030836 */ /* 0x000fca0000000000 */
[----:B------:R-:W-:-:S04]  /*1ce0*/  @P0 PRMT R3, R16, 0x654, R3 ;  /* 0x0000065410030816 */ /* 0x000fc80000000003 */
[----:B------:R2:W-:Y:S01]  /*1cf0*/  @P0 SYNCS.ARRIVE.TRANS64.RED.A1T0 RZ, [R3+URZ], RZ ;  /* 0x000000ff03ff09a7 */ /* 0x0005e2000810043f */
[----:B------:R-:W-:-:S13]  /*1d00*/  PLOP3.LUT P0, PT, PT, PT, UP0, 0x80, 0x0 ;  /* 0x000000000000781c */ /* 0x000fda0003f0f008 */
[----:B--2---:R-:W-:Y:S05]  /*1d10*/  @P0 BRA `(.L_x_31) ;  /* 0x0000000000040947 */ /* 0x004fea0003800000 */
[----:B------:R-:W-:Y:S01]  /*1d20*/  BPT.TRAP 0x1 ;  /* 0x000000040000795c */ /* 0x000fe20000300000 */
.L_x_31:
[----:B------:R-:W2:Y:S01]  /*1d30*/  LDL.LU R7, [R1] ;  /* 0x0000000001077983 */ /* 0x000ea20000300800 */
[----:B------:R-:W3:Y:S01]  /*1d40*/  LDC R9, c[0x0][0x288] ;  /* 0x0000a200ff097b82 */ /* 0x000ee20000000800 */
[----:B------:R-:W-:Y:S01]  /*1d50*/  UIADD3 UR39, UR41, UR39, URZ ;  /* 0x0000002729277290 */ /* 0x000fe2000fffe03f */
[----:B------:R-:W-:Y:S01]  /*1d60*/  IMAD.MOV.U32 R217, RZ, RZ, RZ ;  /* 0x000000ffffd97224 */ /* 0x000fe200078e00ff */
[----:B------:R-:W4:Y:S01]  /*1d70*/  S2R R8, SR_TID.X ;  /* 0x0000000000087919 */ /* 0x000f220000002100 */
[----:B------:R-:W-:Y:S01]  /*1d80*/  USHF.R.S32.HI UR10, URZ, 0x1f, UR43 ;  /* 0x0000001f3f0a7899 */ /* 0x000fe2000801142b */
[----:B------:R-:W-:Y:S01]  /*1d90*/  IMAD.MOV.U32 R226, RZ, RZ, -0x1 ;  /* 0xffffffffffe27424 */ /* 0x000fe200078e00ff */
[----:B------:R-:W-:Y:S01]  /*1da0*/  UISETP.GT.U32.AND UP0, UPT, UR39, 0x11, UPT ;  /* 0x000000112700788c */ /* 0x000fe2000bf04070 */
[----:B------:R-:W-:Y:S01]  /*1db0*/  ULDC UR7, c[0x0][0x284] ;  /* 0x0000a10000077ab9 */ /* 0x000fe20000000800 */
[----:B------:R-:W-:Y:S01]  /*1dc0*/  UIMAD.WIDE.U32 UR4, UR39, 0x38e38e39, URZ ;  /* 0x38e38e39270478a5 */ /* 0x000fe2000f8e003f */
[----:B------:R-:W-:Y:S01]  /*1dd0*/  ULDC.64 UR8, c[0x0][0x5d0] ;  /* 0x0001740000087ab9 */ /* 0x000fe20000000a00 */
[----:B------:R-:W-:-:S02]  /*1de0*/  UISETP.LT.U32.AND UP0, UPT, UR41, 0x12, UP0 ;  /* 0x000000122900788c */ /* 0x000fc40008701070 */
[----:B------:R-:W-:Y:S02]  /*1df0*/  UISETP.GE.U32.AND UP1, UPT, UR41, 0x12, UPT ;  /* 0x000000122900788c */ /* 0x000fe4000bf26070 */
[----:B------:R-:W-:Y:S02]  /*1e00*/  UIMAD UR6, UR10, UR8, URZ ;  /* 0x000000080a0672a4 */ /* 0x000fe4000f8e023f */
[----:B------:R-:W-:Y:S02]  /*1e10*/  USHF.R.U32.HI UR4, URZ, 0x2, UR5 ;  /* 0x000000023f047899 */ /* 0x000fe40008011605 */
[----:B------:R-:W-:Y:S02]  /*1e20*/  USEL UR5, URZ, 0x1, !UP0 ;  /* 0x000000013f057887 */ /* 0x000fe4000c000000 */
[----:B------:R-:W-:Y:S02]  /*1e30*/  UIMAD UR6, UR43, UR9, UR6 ;  /* 0x000000092b0672a4 */ /* 0x000fe4000f8e0206 */
[----:B------:R-:W-:-:S02]  /*1e40*/  ULOP3.LUT UR38, UR38, UR5, URZ, 0x3c, !UPT ;  /* 0x0000000526267292 */ /* 0x000fc4000f8e3c3f */
[----:B------:R-:W-:Y:S02]  /*1e50*/  UIMAD UR39, UR4, -0x12, UR39 ;  /* 0xffffffee042778a4 */ /* 0x000fe4000f8e0227 */
[----:B------:R-:W-:Y:S01]  /*1e60*/  @UP1 ULOP3.LUT UR38, UR38, 0x1, UR4, 0x78, !UPT ;  /* 0x0000000126261892 */ /* 0x000fe2000f8e7804 */
[--C-:B----4-:R-:W-:Y:S01]  /*1e70*/  SHF.R.U32.HI R0, RZ, 0x2, R8.reuse ;  /* 0x00000002ff007819 */ /* 0x110fe20000011608 */
[----:B------:R-:W-:Y:S01]  /*1e80*/  IMAD.SHL.U32 R218, R8, 0x2, RZ ;  /* 0x0000000208da7824 */ /* 0x000fe200078e00ff */
[----:B01----:R-:W-:Y:S02]  /*1e90*/  SHF.R.U32.HI R5, RZ, 0x7, R8 ;  /* 0x00000007ff057819 */ /* 0x003fe40000011608 */
[----:B------:R-:W-:Y:S02]  /*1ea0*/  LOP3.LUT R3, R0, 0x7, RZ, 0xc0, !PT ;  /* 0x0000000700037812 */ /* 0x000fe400078ec0ff */
[----:B------:R-:W-:Y:S02]  /*1eb0*/  LOP3.LUT R0, R5, 0x1, RZ, 0xc0, !PT ;  /* 0x0000000105007812 */ /* 0x000fe400078ec0ff */
[----:B------:R-:W-:-:S03]  /*1ec0*/  LOP3.LUT R4, R8, 0x60, RZ, 0xc0, !PT ;  /* 0x0000006008047812 */ /* 0x000fc600078ec0ff */
[----:B------:R-:W-:Y:S01]  /*1ed0*/  IMAD.SHL.U32 R6, R0, 0x40, RZ ;  /* 0x0000004000067824 */ /* 0x000fe200078e00ff */
[----:B------:R-:W-:-:S04]  /*1ee0*/  SHF.R.U32.HI R4, RZ, 0x1, R4 ;  /* 0x00000001ff047819 */ /* 0x000fc80000011604 */
[--C-:B------:R-:W-:Y:S02]  /*1ef0*/  IADD3 R5, RZ, -R4, -R3.reuse ;  /* 0x80000004ff057210 */ /* 0x100fe40007ffe803 */
[----:B------:R-:W-:-:S03]  /*1f00*/  LOP3.LUT R3, R6, 0x40, R3, 0xe2, !PT ;  /* 0x0000004006037812 */ /* 0x000fc600078ee203 */
[----:B------:R-:W-:Y:S01]  /*1f10*/  IMAD R6, R0, -0x40, R5 ;  /* 0xffffffc000067824 */ /* 0x000fe200078e0205 */
[----:B------:R-:W-:Y:S01]  /*1f20*/  LOP3.LUT R216, R3, R4, RZ, 0xfc, !PT ;  /* 0x0000000403d87212 */ /* 0x000fe200078efcff */
[C---:B------:R-:W-:Y:S01]  /*1f30*/  IMAD R3, R23.reuse, 0xc0, RZ ;  /* 0x000000c017037824 */ /* 0x040fe200078e02ff */
[----:B------:R-:W-:Y:S01]  /*1f40*/  LOP3.LUT R0, R8, 0x3, RZ, 0xc0, !PT ;  /* 0x0000000308007812 */ /* 0x000fe200078ec0ff */
[----:B------:R-:W-:Y:S02]  /*1f50*/  IMAD.U32 R5, RZ, RZ, UR8 ;  /* 0x00000008ff057e24 */ /* 0x000fe4000f8e00ff */
[----:B------:R-:W-:-:S04]  /*1f60*/  IMAD.WIDE R216, R23, 0xc0, R216 ;  /* 0x000000c017d87825 */ /* 0x000fc800078e02d8 */
[----:B---3--:R-:W-:Y:S01]  /*1f70*/  IMAD R8, R0, -0x2, R9 ;  /* 0xfffffffe00087824 */ /* 0x008fe200078e0209 */
[----:B------:R-:W-:Y:S01]  /*1f80*/  IADD3 R0, -R3, UR7, R6 ;  /* 0x0000000703007c10 */ /* 0x000fe2000fffe106 */
[----:B--2---:R-:W-:-:S05]  /*1f90*/  IMAD R7, R7, 0xc0, RZ ;  /* 0x000000c007077824 */ /* 0x004fca00078e02ff */
[C---:B------:R-:W-:Y:S02]  /*1fa0*/  ISETP.GE.AND P0, PT, R7.reuse, R9, PT ;  /* 0x000000090700720c */ /* 0x040fe40003f06270 */
[----:B------:R-:W-:Y:S02]  /*1fb0*/  LOP3.LUT R218, R7, 0x6, R218, 0xf8, !PT ;  /* 0x0000000607da7812 */ /* 0x000fe400078ef8da */
[----:B------:R-:W-:Y:S01]  /*1fc0*/  ISETP.GE.OR P0, PT, R3, UR7, P0 ;  /* 0x0000000703007c0c */ /* 0x000fe20008706670 */
[----:B------:R-:W-:Y:S01]  /*1fd0*/  IMAD.IADD R3, R8, 0x1, -R7 ;  /* 0x0000000108037824 */ /* 0x000fe200078e0a07 */
[----:B------:R-:W-:-:S03]  /*1fe0*/  SHF.R.S32.HI R219, RZ, 0x1f, R218 ;  /* 0x0000001fffdb7819 */ /* 0x000fc600000114da */
[----:B------:R-:W-:-:S04]  /*1ff0*/  IMAD.WIDE.U32 R4, R5, UR43, R218 ;  /* 0x0000002b05047c25 */ /* 0x000fc8000f8e00da */
[----:B------:R-:W-:-:S04]  /*2000*/  VIADD R5, R5, UR6 ;  /* 0x0000000605057c36 */ /* 0x000fc80008000000 */
[----:B------:R-:W-:Y:S05]  /*2010*/  @P0 BRA `(.L_x_33) ;  /* 0x000000bc00600947 */ /* 0x000fea0003800000 */
[----:B-----5:R-:W-:Y:S01]  /*2020*/  FSETP.NEU.AND P1, PT, R22, RZ, PT ;  /* 0x000000ff1600720b */ /* 0x020fe20003f2d000 */
[----:B------:R-:W-:Y:S01]  /*2030*/  ULDC.64 UR4, c[0x0][0x5c8] ;  /* 0x0001720000047ab9 */ /* 0x000fe20000000a00 */
[----:B------:R-:W-:Y:S01]  /*2040*/  ISETP.GT.AND P3, PT, R0, RZ, PT ;  /* 0x000000ff0000720c */ /* 0x000fe20003f64270 */
[----:B------:R-:W-:Y:S01]  /*2050*/  IMAD R7, R217, UR4, RZ ;  /* 0x00000004d9077c24 */ /* 0x000fe2000f8e02ff */
[----:B------:R-:W-:Y:S01]  /*2060*/  BSSY B0, `(.L_x_33) ;  /* 0x0000bd3000007945 */ /* 0x000fe20003800000 */
[----:B------:R-:W-:Y:S01]  /*2070*/  IMAD.WIDE.U32 R4, R216, UR4, R4 ;  /* 0x00000004d8047c25 */ /* 0x000fe2000f8e0004 */
[----:B------:R-:W-:-:S03]  /*2080*/  ISETP.GT.AND P0, PT, R3, RZ, P3 ;  /* 0x000000ff0300720c */ /* 0x000fc60001f04270 */
[----:B------:R-:W-:-:S04]  /*2090*/  IMAD R7, R216, UR5, R7 ;  /* 0x00000005d8077c24 */ /* 0x000fc8000f8e0207 */
[----:B------:R-:W-:Y:S01]  /*20a0*/  IMAD.IADD R223, R5, 0x1, R7 ;  /* 0x0000000105df7824 */ /* 0x000fe200078e0207 */
[----:B------:R-:W-:Y:S06]  /*20b0*/  @!P1 BRA `(.L_x_34) ;  /* 0x0000008400749947 */ /* 0x000fec0003800000 */
[----:B------:R-:W0:Y:S01]  /*20c0*/  LDC.64 R20, c[0x0][0x5b8] ;  /* 0x00016e00ff147b82 */ /* 0x000e220000000a00 */
[----:B------:R-:W-:-:S07]  /*20d0*/  ULDC.64 UR6, c[0x0][0x5c0] ;  /* 0x0001700000067ab9 */ /* 0x000fce0000000a00 */
[----:B------:R-:W1:Y:S08]  /*20e0*/  LDC.64 R14, c[0x0][0x5b0] ;  /* 0x00016c00ff0e7b82 */ /* 0x000e700000000a00 */
[----:B------:R-:W2:Y:S01]  /*20f0*/  LDC.64 R12, c[0x0][0x5a8] ;  /* 0x00016a00ff0c7b82 */ /* 0x000ea20000000a00 */
[C---:B0-----:R-:W-:Y:S02]  /*2100*/  IMAD R6, R20.reuse, UR10, RZ ;  /* 0x0000000a14067c24 */ /* 0x041fe4000f8e02ff */
[----:B------:R-:W-:-:S04]  /*2110*/  IMAD.WIDE.U32 R10, R20, UR43, R218 ;  /* 0x0000002b140a7c25 */ /* 0x000fc8000f8e00da */
[----:B------:R-:W-:Y:S02]  /*2120*/  IMAD R21, R21, UR43, R6 ;  /* 0x0000002b15157c24 */ /* 0x000fe4000f8e0206 */
[-C--:B-1----:R-:W-:Y:S02]  /*2130*/  IMAD R222, R217, R14.reuse, RZ ;  /* 0x0000000ed9de7224 */ /* 0x082fe400078e02ff */
[----:B------:R-:W-:Y:S02]  /*2140*/  IMAD.IADD R9, R11, 0x1, R21 ;  /* 0x000000010b097824 */ /* 0x000fe400078e0215 */
[----:B------:R-:W-:Y:S02]  /*2150*/  IMAD.MOV.U32 R8, RZ, RZ, R10 ;  /* 0x000000ffff087224 */ /* 0x000fe400078e000a */
[C---:B------:R-:W-:Y:S02]  /*2160*/  IMAD R222, R216.reuse, R15, R222 ;  /* 0x0000000fd8de7224 */ /* 0x040fe400078e02de */
[----:B------:R-:W-:-:S05]  /*2170*/  IMAD.WIDE.U32 R6, R216, R14, R8 ;  /* 0x0000000ed8067225 */ /* 0x000fca00078e0008 */
[----:B------:R-:W-:Y:S02]  /*2180*/  IADD3 R5, R7, R222, RZ ;  /* 0x000000de07057210 */ /* 0x000fe40007ffe0ff */
[----:B--2---:R-:W-:-:S04]  /*2190*/  LEA R220, P1, R6, R12, 0x1 ;  /* 0x0000000c06dc7211 */ /* 0x004fc800078208ff */
[----:B------:R-:W-:-:S05]  /*21a0*/  LEA.HI.X R221, R6, R13, R5, 0x1, P1 ;  /* 0x0000000d06dd7211 */ /* 0x000fca00008f0c05 */
[----:B------:R-:W2:Y:S01]  /*21b0*/  @P0 LDG.E.LTC128B.U16 R23, desc[UR36][R220.64] ;  /* 0x00000024dc170981 */ /* 0x000ea2000c1e1520 */
[C---:B------:R-:W-:Y:S01]  /*21c0*/  LEA R6, P1, R4.reuse, UR6, 0x1 ;  /* 0x0000000604067c11 */ /* 0x040fe2000f8208ff */
[----:B------:R-:W-:Y:S03]  /*21d0*/  BSSY B1, `(.L_x_35) ;  /* 0x0000011000017945 */ /* 0x000fe60003800000 */
[----:B------:R-:W-:Y:S01]  /*21e0*/  LEA.HI.X R7, R4, UR7, R223, 0x1, P1 ;  /* 0x0000000704077c11 */ /* 0x000fe200088f0cdf */
[----:B--2---:R-:W-:-:S04]  /*21f0*/  IMAD.U32 R5, R23, 0x10000, RZ ;  /* 0x0001000017057824 */ /* 0x004fc800078e00ff */
[----:B------:R-:W-:-:S04]  /*2200*/  FMUL R5, R5, R22 ;  /* 0x0000001605057220 */ /* 0x000fc80000400000 */
[----:B------:R-:W-:-:S05]  /*2210*/  FFMA R5, R120, R19, R5 ;  /* 0x0000001378057223 */ /* 0x000fca0000000005 */
[----:B------:R-:W-:-:S04]  /*2220*/  F2FP.BF16.F32.PACK_AB R5, RZ, R5 ;  /* 0x00000005ff05723e */ /* 0x000fc800000010ff */
[----:B------:R-:W-:Y:S01]  /*2230*/  PRMT R120, R5, 0x7610, R120 ;  /* 0x0000761005787816 */ /* 0x000fe20000000078 */
[----:B------:R-:W-:-:S04]  /*2240*/  IMAD.WIDE.U32 R4, R216, R14, R218 ;  /* 0x0000000ed8047225 */ /* 0x000fc800078e00da */
[----:B------:R-:W-:Y:S01]  /*2250*/  IMAD.IADD R5, R222, 0x1, R5 ;  /* 0x00000001de057824 */ /* 0x000fe200078e0205 */
[----:B------:R0:W-:Y:S01]  /*2260*/  @P0 STG.E.U16 desc[UR36][R6.64], R120 ;  /* 0x0000007806000986 */ /* 0x0001e2000c101524 */
[----:B------:R-:W-:-:S04]  /*2270*/  IMAD.WIDE.U32 R220, R20, UR43, R4 ;  /* 0x0000002b14dc7c25 */ /* 0x000fc8000f8e0004 */
[----:B------:R-:W-:Y:S01]  /*2280*/  IMAD.IADD R5, R21, 0x1, R221 ;  /* 0x0000000115057824 */ /* 0x000fe200078e02dd */
[----:B------:R-:W-:-:S04]  /*2290*/  LEA R4, P0, R220, R12, 0x1 ;  /* 0x0000000cdc047211 */ /* 0x000fc800078008ff */
[----:B------:R-:W-:Y:S02]  /*22a0*/  LEA.HI.X R5, R220, R13, R5, 0x1, P0 ;  /* 0x0000000ddc057211 */ /* 0x000fe400000f0c05 */
[----:B------:R-:W-:-:S13]  /*22b0*/  ISETP.GT.AND P0, PT, R3, 0x1, P3 ;  /* 0x000000010300780c */ /* 0x000fda0001f04270 */
[----:B0-----:R-:W-:Y:S05]  /*22c0*/  @!P0 BRA `(.L_x_36) ;  /* 0x0000000000048947 */ /* 0x001fea0003800000 */
[----:B------:R0:W5:Y:S02]  /*22d0*/  LDG.E.LTC128B.U16 R23, desc[UR36][R4.64+0x2] ;  /* 0x0000022404177981 */ /* 0x000164000c1e1520 */
.L_x_36:
[----:B------:R-:W-:Y:S05]  /*22e0*/  BSYNC B1 ;  /* 0x0000000000017941 */ /* 0x000fea0003800000 */
.L_x_35:
[----:B-----5:R-:W-:Y:S02]  /*22f0*/  IMAD.U32 R221, R23, 0x10000, RZ ;  /* 0x0001000017dd7824 */ /* 0x020fe400078e00ff */
[----:B------:R-:W-:Y:S02]  /*2300*/  IMAD.SHL.U32 R220, R14, 0x8, RZ ;  /* 0x000000080edc7824 */ /* 0x000fe400078e00ff */
[----:B------:R-:W-:-:S04]  /*2310*/  FMUL R120, R221, R22 ;  /* 0x00000016dd787220 */ /* 0x000fc80000400000 */
[----:B------:R-:W-:-:S05]  /*2320*/  FFMA R120, R121, R19, R120 ;  /* 0x0000001379787223 */ /* 0x000fca0000000078 */
[----:B------:R-:W-:-:S04]  /*2330*/  F2FP.BF16.F32.PACK_AB R120, RZ, R120 ;  /* 0x00000078ff78723e */ /* 0x000fc800000010ff */
[----:B------:R-:W-:-:S05]  /*2340*/  PRMT R221, R120, 0x7610, R221 ;  /* 0x0000761078dd7816 */ /* 0x000fca00000000dd */
[----:B------:R1:W-:Y:S01]  /*2350*/  @P0 STG.E.U16 desc[UR36][R6.64+0x2], R221 ;  /* 0x000002dd06000986 */ /* 0x0003e2000c101524 */
[----:B------:R-:W-:-:S04]  /*2360*/  ISETP.GT.AND P0, PT, R0, 0x8, PT ;  /* 0x000000080000780c */ /* 0x000fc80003f04270 */
[----:B------:R-:W-:Y:S02]  /*2370*/  ISETP.GT.AND P1, PT, R3, RZ, P0 ;  /* 0x000000ff0300720c */ /* 0x000fe40000724270 */
[----:B-1----:R-:W-:-:S03]  /*2380*/  SHF.L.U64.HI R221, R14, 0x3, R15 ;  /* 0x000000030edd7819 */ /* 0x002fc6000001020f */
[----:B------:R-:W-:-:S04]  /*2390*/  IMAD.WIDE.U32 R120, R216, R14, R220 ;  /* 0x0000000ed8787225 */ /* 0x000fc800078e00dc */
[----:B------:R-:W-:Y:S01]  /*23a0*/  IMAD.IADD R121, R222, 0x1, R121 ;  /* 0x00000001de797824 */ /* 0x000fe200078e0279 */
[----:B------:R-:W-:-:S05]  /*23b0*/  IADD3 R223, P2, R10, R120, RZ ;  /* 0x000000780adf7210 */ /* 0x000fca0007f5e0ff */
[----:B------:R-:W-:Y:S01]  /*23c0*/  IMAD.X R224, R121, 0x1, R9, P2 ;  /* 0x0000000179e07824 */ /* 0x000fe200010e0609 */
[----:B------:R-:W-:-:S04]  /*23d0*/  LEA R222, P2, R223, R12, 0x1 ;  /* 0x0000000cdfde7211 */ /* 0x000fc800078408ff */
[----:B------:R-:W-:-:S05]  /*23e0*/  LEA.HI.X R223, R223, R13, R224, 0x1, P2 ;  /* 0x0000000ddfdf7211 */ /* 0x000fca00010f0ce0 */
[----:B------:R1:W2:Y:S01]  /*23f0*/  @P1 LDG.E.LTC128B.U16 R23, desc[UR36][R222.64] ;  /* 0x00000024de171981 */ /* 0x0002a2000c1e1520 */
[----:B------:R-:W-:Y:S01]  /*2400*/  IMAD.U32 R224, RZ, RZ, UR4 ;  /* 0x00000004ffe07e24 */ /* 0x000fe2000f8e00ff */
[----:B------:R-:W-:Y:S01]  /*2410*/  BSSY B1, `(.L_x_37) ;  /* 0x0000015000017945 */ /* 0x000fe20003800000 */
[----:B-1----:R-:W-:-:S05]  /*2420*/  IADD3 R222, P2, R218, R120, RZ ;  /* 0x00000078dade7210 */ /* 0x002fca0007f5e0ff */
[----:B------:R-:W-:Y:S02]  /*2430*/  IMAD.X R223, R219, 0x1, R121, P2 ;  /* 0x00000001dbdf7824 */ /* 0x000fe400010e0679 */
[----:B------:R-:W-:-:S04]  /*2440*/  IMAD.WIDE.U32 R222, R20, UR43, R222 ;  /* 0x0000002b14de7c25 */ /* 0x000fc8000f8e00de */
[----:B------:R-:W-:Y:S01]  /*2450*/  IMAD.IADD R121, R21, 0x1, R223 ;  /* 0x0000000115797824 */ /* 0x000fe200078e02df */
[----:B------:R-:W-:Y:S01]  /*2460*/  LEA R120, P2, R222, R12, 0x1 ;  /* 0x0000000cde787211 */ /* 0x000fe200078408ff */
[----:B------:R-:W-:-:S03]  /*2470*/  IMAD.U32 R223, RZ, RZ, UR5 ;  /* 0x00000005ffdf7e24 */ /* 0x000fc6000f8e00ff */
[----:B------:R-:W-:Y:S02]  /*2480*/  LEA.HI.X R121, R222, R13, R121, 0x1, P2 ;  /* 0x0000000dde797211 */ /* 0x000fe400010f0c79 */
[----:B------:R-:W-:Y:S01]  /*2490*/  SHF.L.U64.HI R224, R224, 0x4, R223 ;  /* 0x00000004e0e07819 */ /* 0x000fe200000102df */
[----:B--2---:R-:W-:-:S04]  /*24a0*/  IMAD.U32 R225, R23, 0x10000, RZ ;  /* 0x0001000017e17824 */ /* 0x004fc800078e00ff */
[----:B------:R-:W-:-:S04]  /*24b0*/  FMUL R225, R225, R22 ;  /* 0x00000016e1e17220 */ /* 0x000fc80000400000 */
[----:B------:R-:W-:Y:S01]  /*24c0*/  FFMA R122, R122, R19, R225 ;  /* 0x000000137a7a7223 */ /* 0x000fe200000000e1 */
[----:B------:R-:W-:-:S04]  /*24d0*/  IMAD.U32 R225, RZ, RZ, UR4 ;  /* 0x00000004ffe17e24 */ /* 0x000fc8000f8e00ff */
[----:B------:R-:W-:Y:S02]  /*24e0*/  F2FP.BF16.F32.PACK_AB R122, RZ, R122 ;  /* 0x0000007aff7a723e */ /* 0x000fe400000010ff */
[----:B------:R-:W-:-:S04]  /*24f0*/  SHF.L.U32 R225, R225, 0x4, RZ ;  /* 0x00000004e1e17819 */ /* 0x000fc800000006ff */
[----:B------:R-:W-:-:S05]  /*2500*/  IADD3 R222, P2, R225, R6, RZ ;  /* 0x00000006e1de7210 */ /* 0x000fca0007f5e0ff */
[----:B------:R-:W-:-:S05]  /*2510*/  IMAD.X R223, R224, 0x1, R7, P2 ;  /* 0x00000001e0df7824 */ /* 0x000fca00010e0607 */
[----:B------:R1:W-:Y:S01]  /*2520*/  @P1 STG.E.U16 desc[UR36][R222.64], R122 ;  /* 0x0000007ade001986 */ /* 0x0003e2000c101524 */
[----:B------:R-:W-:-:S13]  /*2530*/  ISETP.GT.AND P1, PT, R3, 0x1, P0 ;  /* 0x000000010300780c */ /* 0x000fda0000724270 */
[----:B-1----:R-:W-:Y:S05]  /*2540*/  @!P1 BRA `(.L_x_38) ;  /* 0x0000000000049947 */ /* 0x002fea0003800000 */
[----:B------:R1:W5:Y:S02]  /*2550*/  LDG.E.LTC128B.U16 R23, desc[UR36][R120.64+0x2] ;  /* 0x0000022478177981 */ /* 0x000364000c1e1520 */
.L_x_38:
[----:B------:R-:W-:Y:S05]  /*2560*/  BSYNC B1 ;  /* 0x0000000000017941 */ /* 0x000fea0003800000 */
.L_x_37:
[----:B-----5:R-:W-:Y:S01]  /*2570*/  IMAD.U32 R227, R23, 0x10000, RZ ;  /* 0x0001000017e37824 */ /* 0x020fe200078e00ff */
[----:B------:R-:W-:Y:S01]  /*2580*/  ISETP.GT.AND P2, PT, R3, 0x8, P3 ;  /* 0x000000080300780c */ /* 0x000fe20001f44270 */
[----:B------:R-:W-:Y:S02]  /*2590*/  BSSY B1, `(.L_x_39) ;  /* 0x000000a000017945 */ /* 0x000fe40003800000 */
[----:B------:R-:W-:-:S04]  /*25a0*/  FMUL R122, R227, R22 ;  /* 0x00000016e37a7220 */ /* 0x000fc80000400000 */
[----:B------:R-:W-:Y:S01]  /*25b0*/  FFMA R122, R123, R19, R122 ;  /* 0x000000137b7a7223 */ /* 0x000fe2000000007a */
[----:B------:R-:W-:-:S04]  /*25c0*/  @P1 IMAD.MOV.U32 R123, RZ, RZ, R223 ;  /* 0x000000ffff7b1224 */ /* 0x000fc800078e00df */
[----:B------:R-:W-:-:S04]  /*25d0*/  F2FP.BF16.F32.PACK_AB R122, RZ, R122 ;  /* 0x0000007aff7a723e */ /* 0x000fc800000010ff */
[----:B------:R-:W-:Y:S01]  /*25e0*/  PRMT R227, R122, 0x7610, R227 ;  /* 0x000076107ae37816 */ /* 0x000fe200000000e3 */
[----:B------:R-:W-:-:S05]  /*25f0*/  @P1 IMAD.MOV.U32 R122, RZ, RZ, R222 ;  /* 0x000000ffff7a1224 */ /* 0x000fca00078e00de */
[----:B------:R2:W-:Y:S01]  /*2600*/  @P1 STG.E.U16 desc[UR36][R122.64+0x2], R227 ;  /* 0x000002e37a001986 */ /* 0x0005e2000c101524 */
[----:B------:R-:W-:Y:S05]  /*2610*/  @!P2 BRA `(.L_x_40) ;  /* 0x000000000004a947 */ /* 0x000fea0003800000 */
[----:B------:R3:W5:Y:S02]  /*2620*/  LDG.E.LTC128B.U16 R23, desc[UR36][R4.64+0x10] ;  /* 0x0000102404177981 */ /* 0x000764000c1e1520 */
.L_x_40:
[----:B------:R-:W-:Y:S05]  /*2630*/  BSYNC B1 ;  /* 0x0000000000017941 */ /* 0x000fea0003800000 */
.L_x_39:
[----:B--2--5:R-:W-:Y:S01]  /*2640*/  IMAD.U32 R123, R23, 0x10000, RZ ;  /* 0x00010000177b7824 */ /* 0x024fe200078e00ff */
[----:B------:R-:W-:Y:S01]  /*2650*/  ISETP.GT.AND P1, PT, R3, 0x9, P3 ;  /* 0x000000090300780c */ /* 0x000fe20001f24270 */
[----:B------:R-:W-:Y:S02]  /*2660*/  BSSY B1, `(.L_x_41) ;  /* 0x0000007000017945 */ /* 0x000fe40003800000 */
[----:B------:R-:W-:-:S04]  /*2670*/  FMUL R123, R123, R22 ;  /* 0x000000167b7b7220 */ /* 0x000fc80000400000 */
[----:B------:R-:W-:-:S05]  /*2680*/  FFMA R123, R124, R19, R123 ;  /* 0x000000137c7b7223 */ /* 0x000fca000000007b */
[----:B------:R-:W-:-:S05]  /*2690*/  F2FP.BF16.F32.PACK_AB R123, RZ, R123 ;  /* 0x0000007bff7b723e */ /* 0x000fca00000010ff */
[----:B------:R2:W-:Y:S01]  /*26a0*/  @P2 STG.E.U16 desc[UR36][R6.64+0x10], R123 ;  /* 0x0000107b06002986 */ /* 0x0005e2000c101524 */
[----:B------:R-:W-:Y:S05]  /*26b0*/  @!P1 BRA `(.L_x_42) ;  /* 0x0000000000049947 */ /* 0x000fea0003800000 */
[----:B------:R4:W5:Y:S02]  /*26c0*/  LDG.E.LTC128B.U16 R23, desc[UR36][R4.64+0x12] ;  /* 0x0000122404177981 */ /* 0x000964000c1e1520 */
.L_x_42:
[----:B------:R-:W-:Y:S05]  /*26d0*/  BSYNC B1 ;  /* 0x0000000000017941 */ /* 0x000fea0003800000 */
.L_x_41:
        /* <DEDUP_REMOVED lines=9> */
.L_x_44:
[----:B------:R-:W-:Y:S05]  /*2770*/  BSYNC B1 ;  /* 0x0000000000017941 */ /* 0x000fea0003800000 */
.L_x_43:
[----:B-----5:R-:W-:Y:S01]  /*2780*/  IMAD.U32 R123, R23, 0x10000, RZ ;  /* 0x00010000177b7824 */ /* 0x020fe200078e00ff */
[----:B------:R-:W-:Y:S01]  /*2790*/  ISETP.GT.AND P1, PT, R3, 0x9, P0 ;  /* 0x000000090300780c */ /* 0x000fe20000724270 */
[----:B--2---:R-:W-:Y:S01]  /*27a0*/  @P2 IMAD.MOV.U32 R122, RZ, RZ, R222 ;  /* 0x000000ffff7a2224 */ /* 0x004fe200078e00de */
[----:B------:R-:W-:Y:S01]  /*27b0*/  BSSY B1, `(.L_x_45) ;  /* 0x0000009000017945 */ /* 0x000fe20003800000 */
[----:B------:R-:W-:-:S04]  /*27c0*/  FMUL R123, R123, R22 ;  /* 0x000000167b7b7220 */ /* 0x000fc80000400000 */
[----:B------:R-:W-:-:S05]  /*27d0*/  FFMA R123, R126, R19, R123 ;  /* 0x000000137e7b7223 */ /* 0x000fca000000007b */
[----:B------:R-:W-:-:S04]  /*27e0*/  F2FP.BF16.F32.PACK_AB R123, RZ, R123 ;  /* 0x0000007bff7b723e */ /* 0x000fc800000010ff */
[----:B------:R-:W-:Y:S01]  /*27f0*/  PRMT R124, R123, 0x7610, R124 ;  /* 0x000076107b7c7816 */ /* 0x000fe2000000007c */
[----:B------:R-:W-:-:S05]  /*2800*/  @P2 IMAD.MOV.U32 R123, RZ, RZ, R223 ;  /* 0x000000ffff7b2224 */ /* 0x000fca00078e00df */
[----:B------:R2:W-:Y:S01]  /*2810*/  @P2 STG.E.U16 desc[UR36][R122.64+0x10], R124 ;  /* 0x0000107c7a002986 */ /* 0x0005e2000c101524 */
[----:B------:R-:W-:Y:S05]  /*2820*/  @!P1 BRA `(.L_x_46) ;  /* 0x0000000000049947 */ /* 0x000fea0003800000 */
[----:B------:R0:W5:Y:S02]  /*2830*/  LDG.E.LTC128B.U16 R23, desc[UR36][R120.64+0x12] ;  /* 0x0000122478177981 */ /* 0x000164000c1e1520 */
.L_x_46:
[----:B------:R-:W-:Y:S05]  /*2840*/  BSYNC B1 ;  /* 0x0000000000017941 */ /* 0x000fea0003800000 */
.L_x_45:
[----:B--2--5:R-:W-:Y:S01]  /*2850*/  IMAD.U32 R123, R23, 0x10000, RZ ;  /* 0x00010000177b7824 */ /* 0x024fe200078e00ff */
[----:B------:R-:W-:Y:S01]  /*2860*/  ISETP.GT.AND P2, PT, R3, 0x10, P3 ;  /* 0x000000100300780c */ /* 0x000fe20001f44270 */
[----:B------:R-:W-:Y:S02]  /*2870*/  BSSY B1, `(.L_x_47) ;  /* 0x000000a000017945 */ /* 0x000fe40003800000 */
[----:B------:R-:W-:Y:S01]  /*2880*/  FMUL R122, R123, R22 ;  /* 0x000000167b7a7220 */ /* 0x000fe20000400000 */
[----:B------:R-:W-:-:S03]  /*2890*/  @P1 IMAD.MOV.U32 R123, RZ, RZ, R223 ;  /* 0x000000ffff7b1224 */ /* 0x000fc600078e00df */
[----:B------:R-:W-:-:S05]  /*28a0*/  FFMA R122, R127, R19, R122 ;  /* 0x000000137f7a7223 */ /* 0x000fca000000007a */
[----:B------:R-:W-:-:S04]  /*28b0*/  F2FP.BF16.F32.PACK_AB R122, RZ, R122 ;  /* 0x0000007aff7a723e */ /* 0x000fc800000010ff */
[----:B------:R-:W-:Y:S01]  /*28c0*/  PRMT R124, R122, 0x7610, R124 ;  /* 0x000076107a7c7816 */ /* 0x000fe2000000007c */
[----:B------:R-:W-:-:S05]  /*28d0*/  @P1 IMAD.MOV.U32 R122, RZ, RZ, R222 ;  /* 0x000000ffff7a1224 */ /* 0x000fca00078e00de */
[----:B------:R2:W-:Y:S01]  /*28e0*/  @P1 STG.E.U16 desc[UR36][R122.64+0x12], R124 ;  /* 0x0000127c7a001986 */ /* 0x0005e2000c101524 */
[----:B------:R-:W-:Y:S05]  /*28f0*/  @!P2 BRA `(.L_x_48) ;  /* 0x000000000004a947 */ /* 0x000fea0003800000 */
[----:B------:R0:W5:Y:S02]  /*2900*/  LDG.E.LTC128B.U16 R23, desc[UR36][R4.64+0x20] ;  /* 0x0000202404177981 */ /* 0x000164000c1e1520 */
.L_x_48:
[----:B------:R-:W-:Y:S05]  /*2910*/  BSYNC B1 ;  /* 0x0000000000017941 */ /* 0x000fea0003800000 */
.L_x_47:
        /* <DEDUP_REMOVED lines=9> */
.L_x_50:
[----:B------:R-:W-:Y:S05]  /*29b0*/  BSYNC B1 ;  /* 0x0000000000017941 */ /* 0x000fea0003800000 */
.L_x_49:
[----:B--2--5:R-:W-:Y:S01]  /*29c0*/  SHF.L.U32 R123, R23, 0x10, RZ ;  /* 0x00000010177b7819 */ /* 0x024fe200000006ff */
[----:B------:R-:W-:Y:S01]  /*29d0*/  BSSY B1, `(.L_x_51) ;  /* 0x0000008000017945 */ /* 0x000fe20003800000 */
[----:B------:R-:W-:-:S03]  /*29e0*/  ISETP.GT.AND P2, PT, R3, 0x10, P0 ;  /* 0x000000100300780c */ /* 0x000fc60000744270 */
[----:B------:R-:W-:-:S04]  /*29f0*/  FMUL R122, R123, R22 ;  /* 0x000000167b7a7220 */ /* 0x000fc80000400000 */
[----:B------:R-:W-:-:S05]  /*2a00*/  FFMA R122, R129, R19, R122 ;  /* 0x00000013817a7223 */ /* 0x000fca000000007a */
[----:B------:R-:W-:-:S05]  /*2a10*/  F2FP.BF16.F32.PACK_AB R122, RZ, R122 ;  /* 0x0000007aff7a723e */ /* 0x000fca00000010ff */
[----:B------:R2:W-:Y:S01]  /*2a20*/  @P1 STG.E.U16 desc[UR36][R6.64+0x22], R122 ;  /* 0x0000227a06001986 */ /* 0x0005e2000c101524 */
[----:B------:R-:W-:Y:S05]  /*2a30*/  @!P2 BRA `(.L_x_52) ;  /* 0x000000000004a947 */ /* 0x000fea0003800000 */
[----:B------:R0:W5:Y:S02]  /*2a40*/  LDG.E.LTC128B.U16 R23, desc[UR36][R120.64+0x20] ;  /* 0x0000202478177981 */ /* 0x000164000c1e1520 */
.L_x_52:
[----:B------:R-:W-:Y:S05]  /*2a50*/  BSYNC B1 ;  /* 0x0000000000017941 */ /* 0x000fea0003800000 */
.L_x_51:
        /* <DEDUP_REMOVED lines=12> */
.L_x_54:
[----:B------:R-:W-:Y:S05]  /*2b20*/  BSYNC B1 ;  /* 0x0000000000017941 */ /* 0x000fea0003800000 */
.L_x_53:
        /* <DEDUP_REMOVED lines=12> */
.L_x_56:
[----:B------:R-:W-:Y:S05]  /*2bf0*/  BSYNC B1 ;  /* 0x0000000000017941 */ /* 0x000fea0003800000 */
.L_x_55:
        /* <DEDUP_REMOVED lines=9> */
.L_x_58:
[----:B------:R-:W-:Y:S05]  /*2c90*/  BSYNC B1 ;  /* 0x0000000000017941 */ /* 0x000fea0003800000 */
.L_x_57:
        /* <DEDUP_REMOVED lines=9> */
.L_x_60:
[----:B------:R-:W-:Y:S05]  /*2d30*/  BSYNC B1 ;  /* 0x0000000000017941 */ /* 0x000fea0003800000 */
.L_x_59:
        /* <DEDUP_REMOVED lines=12> */
.L_x_62:
[----:B------:R-:W-:Y:S05]  /*2e00*/  BSYNC B1 ;  /* 0x0000000000017941 */ /* 0x000fea0003800000 */
.L_x_61:
[----:B--2--5:R-:W-:Y:S01]  /*2e10*/  IMAD.U32 R123, R23, 0x10000, RZ ;  /* 0x00010000177b7824 */ /* 0x024fe200078e00ff */
[----:B------:R-:W-:Y:S01]  /*2e20*/  ISETP.GT.AND P2, PT, R3, 0x20, P3 ;  /* 0x000000200300780c */ /* 0x000fe20001f44270 */
[----:B------:R-:W-:Y:S02]  /*2e30*/  BSSY B1, `(.L_x_63) ;  /* 0x000000a000017945 */ /* 0x000fe40003800000 */
[----:B------:R-:W-:Y:S01]  /*2e40*/  FMUL R122, R123, R22 ;  /* 0x000000167b7a7220 */ /* 0x000fe20000400000 */
[----:B------:R-:W-:-:S03]  /*2e50*/  @P1 MOV R123, R223 ;  /* 0x000000df007b1202 */ /* 0x000fc60000000f00 */
[----:B------:R-:W-:-:S05]  /*2e60*/  FFMA R122, R135, R19, R122 ;  /* 0x00000013877a7223 */ /* 0x000fca000000007a */
[----:B------:R-:W-:-:S04]  /*2e70*/  F2FP.BF16.F32.PACK_AB R122, RZ, R122 ;  /* 0x0000007aff7a723e */ /* 0x000fc800000010ff */
[----:B------:R-:W-:Y:S01]  /*2e80*/  PRMT R124, R122, 0x7610, R124 ;  /* 0x000076107a7c7816 */ /* 0x000fe2000000007c */
[----:B------:R-:W-:-:S05]  /*2e90*/  @P1 IMAD.MOV.U32 R122, RZ, RZ, R222 ;  /* 0x000000ffff7a1224 */ /* 0x000fca00078e00de */
[----:B------:R2:W-:Y:S01]  /*2ea0*/  @P1 STG.E.U16 desc[UR36][R122.64+0x32], R124 ;  /* 0x0000327c7a001986 */ /* 0x0005e2000c101524 */
[----:B------:R-:W-:Y:S05]  /*2eb0*/  @!P2 BRA `(.L_x_64) ;  /* 0x000000000004a947 */ /* 0x000fea0003800000 */
[----:B------:R0:W5:Y:S02]  /*2ec0*/  LDG.E.LTC128B.U16 R23, desc[UR36][R4.64+0x40] ;  /* 0x0000402404177981 */ /* 0x000164000c1e1520 */
.L_x_64:
[----:B------:R-:W-:Y:S05]  /*2ed0*/  BSYNC B1 ;  /* 0x0000000000017941 */ /* 0x000fea0003800000 */
.L_x_63:
        /* <DEDUP_REMOVED lines=9> */
.L_x_66:
[----:B------:R-:W-:Y:S05]  /*2f70*/  BSYNC B1 ;  /* 0x0000000000017941 */ /* 0x000fea0003800000 */
.L_x_65:
        /* <DEDUP_REMOVED lines=9> */
.L_x_68:
[----:B------:R-:W-:Y:S05]  /*3010*/  BSYNC B1 ;  /* 0x0000000000017941 */ /* 0x000fea0003800000 */
.L_x_67:
        /* <DEDUP_REMOVED lines=12> */
.L_x_70:
[----:B------:R-:W-:Y:S05]  /*30e0*/  BSYNC B1 ;  /* 0x0000000000017941 */ /* 0x000fea0003800000 */
.L_x_69:
        /* <DEDUP_REMOVED lines=12> */
.L_x_72:
[----:B------:R-:W-:Y:S05]  /*31b0*/  BSYNC B1 ;  /* 0x0000000000017941 */ /* 0x000fea0003800000 */
.L_x_71:
        /* <DEDUP_REMOVED lines=9> */
.L_x_74:
[----:B------:R-:W-:Y:S05]  /*3250*/  BSYNC B1 ;  /* 0x0000000000017941 */ /* 0x000fea0003800000 */
.L_x_73:
        /* <DEDUP_REMOVED lines=9> */
.L_x_76:
[----:B------:R-:W-:Y:S05]  /*32f0*/  BSYNC B1 ;  /* 0x0000000000017941 */ /* 0x000fea0003800000 */
.L_x_75:
        /* <DEDUP_REMOVED lines=12> */
.L_x_78:
[----:B------:R-:W-:Y:S05]  /*33c0*/  BSYNC B1 ;  /* 0x0000000000017941 */ /* 0x000fea0003800000 */
.L_x_77:
[----:B--2--5:R-:W-:Y:S01]  /*33d0*/  SHF.L.U32 R123, R23, 0x10, RZ ;  /* 0x00000010177b7819 */ /* 0x024fe200000006ff */
[----:B------:R-:W-:Y:S01]  /*33e0*/  BSSY B1, `(.L_x_79) ;  /* 0x000000b000017945 */ /* 0x000fe20003800000 */
[----:B------:R-:W-:-:S03]  /*33f0*/  ISETP.GT.AND P2, PT, R3, 0x30, P3 ;  /* 0x000000300300780c */ /* 0x000fc60001f44270 */
        /* <DEDUP_REMOVED lines=9> */
.L_x_80:
[----:B------:R-:W-:Y:S05]  /*3490*/  BSYNC B1 ;  /* 0x0000000000017941 */ /* 0x000fea0003800000 */
.L_x_79:
        /* <DEDUP_REMOVED lines=9> */
.L_x_82:
[----:B------:R-:W-:Y:S05]  /*3530*/  BSYNC B1 ;  /* 0x0000000000017941 */ /* 0x000fea0003800000 */
.L_x_81:
        /* <DEDUP_REMOVED lines=9> */
.L_x_84:
[----:B------:R-:W-:Y:S05]  /*35d0*/  BSYNC B1 ;  /* 0x0000000000017941 */ /* 0x000fea0003800000 */
.L_x_83:
        /* <DEDUP_REMOVED lines=12> */
.L_x_86:
[----:B------:R-:W-:Y:S05]  /*36a0*/  BSYNC B1 ;  /* 0x0000000000017941 */ /* 0x000fea0003800000 */
.L_x_85:
        /* <DEDUP_REMOVED lines=12> */
.L_x_88:
[----:B------:R-:W-:Y:S05]  /*3770*/  BSYNC B1 ;  /* 0x0000000000017941 */ /* 0x000fea0003800000 */
.L_x_87:
        /* <DEDUP_REMOVED lines=9> */
.L_x_90:
[----:B------:R-:W-:Y:S05]  /*3810*/  BSYNC B1 ;  /* 0x0000000000017941 */ /* 0x000fea0003800000 */
.L_x_89:
        /* <DEDUP_REMOVED lines=9> */
.L_x_92:
[----:B------:R-:W-:Y:S05]  /*38b0*/  BSYNC B1 ;  /* 0x0000000000017941 */ /* 0x000fea0003800000 */
.L_x_91:
[----:B-----5:R-:W-:Y:S01]  /*38c0*/  IMAD.U32 R123, R23, 0x10000, RZ ;  /* 0x00010000177b7824 */ /* 0x020fe200078e00ff */
[----:B--2---:R-:W-:Y:S01]  /*38d0*/  @P2 MOV R122, R222 ;  /* 0x000000de007a2202 */ /* 0x004fe20000000f00 */
[----:B------:R-:W-:Y:S01]  /*38e0*/  BSSY B1, `(.L_x_93) ;  /* 0x000000a000017945 */ /* 0x000fe20003800000 */
[----:B------:R-:W-:Y:S01]  /*38f0*/  ISETP.GT.AND P1, PT, R3, 0x39, P0 ;  /* 0x000000390300780c */ /* 0x000fe20000724270 */
        /* <DEDUP_REMOVED lines=8> */
.L_x_94:
[----:B------:R-:W-:Y:S05]  /*3980*/  BSYNC B1 ;  /* 0x0000000000017941 */ /* 0x000fea0003800000 */
.L_x_93:
        /* <DEDUP_REMOVED lines=12> */
.L_x_96:
[----:B------:R-:W-:Y:S05]  /*3a50*/  BSYNC B1 ;  /* 0x0000000000017941 */ /* 0x000fea0003800000 */
.L_x_95:
        /* <DEDUP_REMOVED lines=9> */
.L_x_98:
[----:B------:R-:W-:Y:S05]  /*3af0*/  BSYNC B1 ;  /* 0x0000000000017941 */ /* 0x000fea0003800000 */
.L_x_97:
        /* <DEDUP_REMOVED lines=9> */
.L_x_100:
[----:B------:R-:W-:Y:S05]  /*3b90*/  BSYNC B1 ;  /* 0x0000000000017941 */ /* 0x000fea0003800000 */
.L_x_99:
        /* <DEDUP_REMOVED lines=12> */
.L_x_102:
[----:B------:R-:W-:Y:S05]  /*3c60*/  BSYNC B1 ;  /* 0x0000000000017941 */ /* 0x000fea0003800000 */
.L_x_101:
        /* <DEDUP_REMOVED lines=12> */
.L_x_104:
[----:B------:R-:W-:Y:S05]  /*3d30*/  BSYNC B1 ;  /* 0x0000000000017941 */ /* 0x000fea0003800000 */
.L_x_103:
        /* <DEDUP_REMOVED lines=9> */
.L_x_106:
[----:B------:R-:W-:Y:S05]  /*3dd0*/  BSYNC B1 ;  /* 0x0000000000017941 */ /* 0x000fea0003800000 */
.L_x_105:
        /* <DEDUP_REMOVED lines=9> */
.L_x_108:
[----:B------:R-:W-:Y:S05]  /*3e70*/  BSYNC B1 ;  /* 0x0000000000017941 */ /* 0x000fea0003800000 */
.L_x_107:
        /* <DEDUP_REMOVED lines=12> */
.L_x_110:
[----:B------:R-:W-:Y:S05]  /*3f40*/  BSYNC B1 ;  /* 0x0000000000017941 */ /* 0x000fea0003800000 */
.L_x_109:
        /* <DEDUP_REMOVED lines=12> */
.L_x_112:
[----:B------:R-:W-:Y:S05]  /*4010*/  BSYNC B1 ;  /* 0x0000000000017941 */ /* 0x000fea0003800000 */
.L_x_111:
        /* <DEDUP_REMOVED lines=9> */
.L_x_114:
[----:B------:R-:W-:Y:S05]  /*40b0*/  BSYNC B1 ;  /* 0x0000000000017941 */ /* 0x000fea0003800000 */
.L_x_113:
        /* <DEDUP_REMOVED lines=9> */
.L_x_116:
[----:B------:R-:W-:Y:S05]  /*4150*/  BSYNC B1 ;  /* 0x0000000000017941 */ /* 0x000fea0003800000 */
.L_x_115:
        /* <DEDUP_REMOVED lines=12> */
.L_x_118:
[----:B------:R-:W-:Y:S05]  /*4220*/  BSYNC B1 ;  /* 0x0000000000017941 */ /* 0x000fea0003800000 */
.L_x_117:
        /* <DEDUP_REMOVED lines=12> */
.L_x_120:
[----:B------:R-:W-:Y:S05]  /*42f0*/  BSYNC B1 ;  /* 0x0000000000017941 */ /* 0x000fea0003800000 */
.L_x_119:
        /* <DEDUP_REMOVED lines=9> */
.L_x_122:
[----:B------:R-:W-:Y:S05]  /*4390*/  BSYNC B1 ;  /* 0x0000000000017941 */ /* 0x000fea0003800000 */
.L_x_121:
        /* <DEDUP_REMOVED lines=9> */
.L_x_124:
[----:B------:R-:W-:Y:S05]  /*4430*/  BSYNC B1 ;  /* 0x0000000000017941 */ /* 0x000fea0003800000 */
.L_x_123:
        /* <DEDUP_REMOVED lines=12> */
.L_x_126:
[----:B------:R-:W-:Y:S05]  /*4500*/  BSYNC B1 ;  /* 0x0000000000017941 */ /* 0x000fea0003800000 */
.L_x_125:
        /* <DEDUP_REMOVED lines=12> */
.L_x_128:
[----:B------:R-:W-:Y:S05]  /*45d0*/  BSYNC B1 ;  /* 0x0000000000017941 */ /* 0x000fea0003800000 */
.L_x_127:
        /* <DEDUP_REMOVED lines=9> */
.L_x_130:
[----:B------:R-:W-:Y:S05]  /*4670*/  BSYNC B1 ;  /* 0x0000000000017941 */ /* 0x000fea0003800000 */
.L_x_129:
        /* <DEDUP_REMOVED lines=9> */
.L_x_132:
[----:B------:R-:W-:Y:S05]  /*4710*/  BSYNC B1 ;  /* 0x0000000000017941 */ /* 0x000fea0003800000 */
.L_x_131:
        /* <DEDUP_REMOVED lines=12> */
.L_x_134:
[----:B------:R-:W-:Y:S05]  /*47e0*/  BSYNC B1 ;  /* 0x0000000000017941 */ /* 0x000fea0003800000 */
.L_x_133:
        /* <DEDUP_REMOVED lines=12> */
.L_x_136:
[----:B------:R-:W-:Y:S05]  /*48b0*/  BSYNC B1 ;  /* 0x0000000000017941 */ /* 0x000fea0003800000 */
.L_x_135:
        /* <DEDUP_REMOVED lines=9> */
.L_x_138:
[----:B------:R-:W-:Y:S05]  /*4950*/  BSYNC B1 ;  /* 0x0000000000017941 */ /* 0x000fea0003800000 */
.L_x_137:
        /* <DEDUP_REMOVED lines=9> */
.L_x_140:
[----:B------:R-:W-:Y:S05]  /*49f0*/  BSYNC B1 ;  /* 0x0000000000017941 */ /* 0x000fea0003800000 */
.L_x_139:
        /* <DEDUP_REMOVED lines=12> */
.L_x_142:
[----:B------:R-:W-:Y:S05]  /*4ac0*/  BSYNC B1 ;  /* 0x0000000000017941 */ /* 0x000fea0003800000 */
.L_x_141:
        /* <DEDUP_REMOVED lines=12> */
.L_x_144:
[----:B------:R-:W-:Y:S05]  /*4b90*/  BSYNC B1 ;  /* 0x0000000000017941 */ /* 0x000fea0003800000 */
.L_x_143:
        /* <DEDUP_REMOVED lines=9> */
.L_x_146:
[----:B------:R-:W-:Y:S05]  /*4c30*/  BSYNC B1 ;  /* 0x0000000000017941 */ /* 0x000fea0003800000 */
.L_x_145:
        /* <DEDUP_REMOVED lines=9> */
.L_x_148:
[----:B------:R-:W-:Y:S05]  /*4cd0*/  BSYNC B1 ;  /* 0x0000000000017941 */ /* 0x000fea0003800000 */
.L_x_147:
        /* <DEDUP_REMOVED lines=12> */
.L_x_150:
[----:B------:R-:W-:Y:S05]  /*4da0*/  BSYNC B1 ;  /* 0x0000000000017941 */ /* 0x000fea0003800000 */
.L_x_149:
        /* <DEDUP_REMOVED lines=12> */
.L_x_152:
[----:B------:R-:W-:Y:S05]  /*4e70*/  BSYNC B1 ;  /* 0x0000000000017941 */ /* 0x000fea0003800000 */
.L_x_151:
        /* <DEDUP_REMOVED lines=9> */
.L_x_154:
[----:B------:R-:W-:Y:S05]  /*4f10*/  BSYNC B1 ;  /* 0x0000000000017941 */ /* 0x000fea0003800000 */
.L_x_153:
        /* <DEDUP_REMOVED lines=9> */
.L_x_156:
[----:B------:R-:W-:Y:S05]  /*4fb0*/  BSYNC B1 ;  /* 0x0000000000017941 */ /* 0x000fea0003800000 */
.L_x_155:
        /* <DEDUP_REMOVED lines=12> */
.L_x_158:
[----:B------:R-:W-:Y:S05]  /*5080*/  BSYNC B1 ;  /* 0x0000000000017941 */ /* 0x000fea0003800000 */
.L_x_157:
        /* <DEDUP_REMOVED lines=12> */
.L_x_160:
[----:B------:R-:W-:Y:S05]  /*5150*/  BSYNC B1 ;  /* 0x0000000000017941 */ /* 0x000fea0003800000 */
.L_x_159:
        /* <DEDUP_REMOVED lines=9> */
.L_x_162:
[----:B------:R-:W-:Y:S05]  /*51f0*/  BSYNC B1 ;  /* 0x0000000000017941 */ /* 0x000fea0003800000 */
.L_x_161:
        /* <DEDUP_REMOVED lines=9> */
.L_x_164:
[----:B------:R-:W-:Y:S05]  /*5290*/  BSYNC B1 ;  /* 0x0000000000017941 */ /* 0x000fea0003800000 */
.L_x_163:
        /* <DEDUP_REMOVED lines=12> */
.L_x_166:
[----:B------:R-:W-:Y:S05]  /*5360*/  BSYNC B1 ;  /* 0x0000000000017941 */ /* 0x000fea0003800000 */
.L_x_165:
        /* <DEDUP_REMOVED lines=12> */
.L_x_168:
[----:B------:R-:W-:Y:S05]  /*5430*/  BSYNC B1 ;  /* 0x0000000000017941 */ /* 0x000fea0003800000 */
.L_x_167:
        /* <DEDUP_REMOVED lines=9> */
.L_x_170:
[----:B------:R-:W-:Y:S05]  /*54d0*/  BSYNC B1 ;  /* 0x0000000000017941 */ /* 0x000fea0003800000 */
.L_x_169:
        /* <DEDUP_REMOVED lines=9> */
.L_x_172:
[----:B------:R-:W-:Y:S05]  /*5570*/  BSYNC B1 ;  /* 0x0000000000017941 */ /* 0x000fea0003800000 */
.L_x_171:
        /* <DEDUP_REMOVED lines=12> */
.L_x_174:
[----:B------:R-:W-:Y:S05]  /*5640*/  BSYNC B1 ;  /* 0x0000000000017941 */ /* 0x000fea0003800000 */
.L_x_173:
        /* <DEDUP_REMOVED lines=12> */
.L_x_176:
[----:B------:R-:W-:Y:S05]  /*5710*/  BSYNC B1 ;  /* 0x0000000000017941 */ /* 0x000fea0003800000 */
.L_x_175:
        /* <DEDUP_REMOVED lines=9> */
.L_x_178:
[----:B------:R-:W-:Y:S05]  /*57b0*/  BSYNC B1 ;  /* 0x0000000000017941 */ /* 0x000fea0003800000 */
.L_x_177:
        /* <DEDUP_REMOVED lines=9> */
.L_x_180:
[----:B------:R-:W-:Y:S05]  /*5850*/  BSYNC B1 ;  /* 0x0000000000017941 */ /* 0x000fea0003800000 */
.L_x_179:
        /* <DEDUP_REMOVED lines=12> */
.L_x_182:
[----:B------:R-:W-:Y:S05]  /*5920*/  BSYNC B1 ;  /* 0x0000000000017941 */ /* 0x000fea0003800000 */
.L_x_181:
        /* <DEDUP_REMOVED lines=12> */
.L_x_184:
[----:B------:R-:W-:Y:S05]  /*59f0*/  BSYNC B1 ;  /* 0x0000000000017941 */ /* 0x000fea0003800000 */
.L_x_183:
        /* <DEDUP_REMOVED lines=9> */
.L_x_186:
[----:B------:R-:W-:Y:S05]  /*5a90*/  BSYNC B1 ;  /* 0x0000000000017941 */ /* 0x000fea0003800000 */
.L_x_185:
        /* <DEDUP_REMOVED lines=9> */
.L_x_188:
[----:B------:R-:W-:Y:S05]  /*5b30*/  BSYNC B1 ;  /* 0x0000000000017941 */ /* 0x000fea0003800000 */
.L_x_187:
        /* <DEDUP_REMOVED lines=12> */
.L_x_190:
[----:B------:R-:W-:Y:S05]  /*5c00*/  BSYNC B1 ;  /* 0x0000000000017941 */ /* 0x000fea0003800000 */
.L_x_189:
        /* <DEDUP_REMOVED lines=12> */
.L_x_192:
[----:B------:R-:W-:Y:S05]  /*5cd0*/  BSYNC B1 ;  /* 0x0000000000017941 */ /* 0x000fea0003800000 */
.L_x_191:
        /* <DEDUP_REMOVED lines=9> */
.L_x_194:
[----:B------:R-:W-:Y:S05]  /*5d70*/  BSYNC B1 ;  /* 0x0000000000017941 */ /* 0x000fea0003800000 */
.L_x_193:
        /* <DEDUP_REMOVED lines=9> */
.L_x_196:
[----:B------:R-:W-:Y:S05]  /*5e10*/  BSYNC B1 ;  /* 0x0000000000017941 */ /* 0x000fea0003800000 */
.L_x_195:
        /* <DEDUP_REMOVED lines=12> */
.L_x_198:
[----:B------:R-:W-:Y:S05]  /*5ee0*/  BSYNC B1 ;  /* 0x0000000000017941 */ /* 0x000fea0003800000 */
.L_x_197:
        /* <DEDUP_REMOVED lines=12> */
.L_x_200:
[----:B------:R-:W-:Y:S05]  /*5fb0*/  BSYNC B1 ;  /* 0x0000000000017941 */ /* 0x000fea0003800000 */
.L_x_199:
        /* <DEDUP_REMOVED lines=9> */
.L_x_202:
[----:B------:R-:W-:Y:S05]  /*6050*/  BSYNC B1 ;  /* 0x0000000000017941 */ /* 0x000fea0003800000 */
.L_x_201:
        /* <DEDUP_REMOVED lines=9> */
.L_x_204:
[----:B------:R-:W-:Y:S05]  /*60f0*/  BSYNC B1 ;  /* 0x0000000000017941 */ /* 0x000fea0003800000 */
.L_x_203:
        /* <DEDUP_REMOVED lines=12> */
.L_x_206:
[----:B------:R-:W-:Y:S05]  /*61c0*/  BSYNC B1 ;  /* 0x0000000000017941 */ /* 0x000fea0003800000 */
.L_x_205:
        /* <DEDUP_REMOVED lines=12> */
.L_x_208:
[----:B------:R-:W-:Y:S05]  /*6290*/  BSYNC B1 ;  /* 0x0000000000017941 */ /* 0x000fea0003800000 */
.L_x_207:
        /* <DEDUP_REMOVED lines=9> */
.L_x_210:
[----:B------:R-:W-:Y:S05]  /*6330*/  BSYNC B1 ;  /* 0x0000000000017941 */ /* 0x000fea0003800000 */
.L_x_209:
        /* <DEDUP_REMOVED lines=9> */
.L_x_212:
[----:B------:R-:W-:Y:S05]  /*63d0*/  BSYNC B1 ;  /* 0x0000000000017941 */ /* 0x000fea0003800000 */
.L_x_211:
        /* <DEDUP_REMOVED lines=12> */
.L_x_214:
[----:B------:R-:W-:Y:S05]  /*64a0*/  BSYNC B1 ;  /* 0x0000000000017941 */ /* 0x000fea0003800000 */
.L_x_213:
        /* <DEDUP_REMOVED lines=12> */
.L_x_216:
[----:B------:R-:W-:Y:S05]  /*6570*/  BSYNC B1 ;  /* 0x0000000000017941 */ /* 0x000fea0003800000 */
.L_x_215:
        /* <DEDUP_REMOVED lines=9> */
.L_x_218:
[----:B------:R-:W-:Y:S05]  /*6610*/  BSYNC B1 ;  /* 0x0000000000017941 */ /* 0x000fea0003800000 */
.L_x_217:
[----:B0--345:R-:W-:Y:S01]  /*6620*/  SHF.L.U32 R5, R23, 0x10, RZ ;  /* 0x0000001017057819 */ /* 0x039fe200000006ff */
        /* <DEDUP_REMOVED lines=11> */
.L_x_220:
[----:B------:R-:W-:Y:S05]  /*66e0*/  BSYNC B1 ;  /* 0x0000000000017941 */ /* 0x000fea0003800000 */
.L_x_219:
[----:B0----5:R-:W-:Y:S01]  /*66f0*/  IMAD.U32 R5, R23, 0x10000, RZ ;  /* 0x0001000017057824 */ /* 0x021fe200078e00ff */
[----:B------:R-:W-:Y:S01]  /*6700*/  ISETP.GT.AND P1, PT, R3, 0xb9, P0 ;  /* 0x000000b90300780c */ /* 0x000fe20000724270 */
[----:B------:R-:W-:Y:S01]  /*6710*/  @P2 IMAD.MOV.U32 R4, RZ, RZ, R222 ;  /* 0x000000ffff042224 */ /* 0x000fe200078e00de */
[----:B------:R-:W-:Y:S01]  /*6720*/  BSSY B1, `(.L_x_221) ;  /* 0x000000a000017945 */ /* 0x000fe20003800000 */
[----:B------:R-:W-:Y:S01]  /*6730*/  FMUL R5, R5, R22 ;  /* 0x0000001605057220 */ /* 0x000fe20000400000 */
[----:B------:R-:W-:-:S03]  /*6740*/  IADD3 R125, P0, R216, 0x80, RZ ;  /* 0x00000080d87d7810 */ /* 0x000fc60007f1e0ff */
[----:B------:R-:W-:-:S05]  /*6750*/  FFMA R5, R214, R19, R5 ;  /* 0x00000013d6057223 */ /* 0x000fca0000000005 */
[----:B------:R-:W-:-:S04]  /*6760*/  F2FP.BF16.F32.PACK_AB R5, RZ, R5 ;  /* 0x00000005ff05723e */ /* 0x000fc800000010ff */
[----:B------:R-:W-:Y:S01]  /*6770*/  PRMT R122, R5, 0x7610, R122 ;  /* 0x00007610057a7816 */ /* 0x000fe2000000007a */
[----:B------:R-:W-:-:S05]  /*6780*/  @P2 IMAD.MOV.U32 R5, RZ, RZ, R223 ;  /* 0x000000ffff052224 */ /* 0x000fca00078e00df */
[----:B------:R0:W-:Y:S01]  /*6790*/  @P2 STG.E.U16 desc[UR36][R4.64+0x170], R122 ;  /* 0x0001707a04002986 */ /* 0x0001e2000c101524 */
[----:B------:R-:W-:Y:S05]  /*67a0*/  @!P1 BRA `(.L_x_222) ;  /* 0x0000000000049947 */ /* 0x000fea0003800000 */
[----:B------:R4:W5:Y:S02]  /*67b0*/  LDG.E.LTC128B.U16 R23, desc[UR36][R120.64+0x172] ;  /* 0x0001722478177981 */ /* 0x000964000c1e1520 */
.L_x_222:
[----:B------:R-:W-:Y:S05]  /*67c0*/  BSYNC B1 ;  /* 0x0000000000017941 */ /* 0x000fea0003800000 */
.L_x_221:
[----:B0----5:R-:W-:Y:S01]  /*67d0*/  IMAD.U32 R5, R23, 0x10000, RZ ;  /* 0x0001000017057824 */ /* 0x021fe200078e00ff */
[----:B------:R-:W-:Y:S01]  /*67e0*/  BSSY B1, `(.L_x_223) ;  /* 0x0000011000017945 */ /* 0x000fe20003800000 */
[----:B------:R-:W-:Y:S01]  /*67f0*/  IMAD.X R217, RZ, RZ, R217, P0 ;  /* 0x000000ffffd97224 */ /* 0x000fe200000e06d9 */
[----:B------:R-:W-:Y:S01]  /*6800*/  ISETP.GT.AND P0, PT, R0, 0x80, PT ;  /* 0x000000800000780c */ /* 0x000fe20003f04270 */
[----:B------:R-:W-:Y:S02]  /*6810*/  FMUL R4, R5, R22 ;  /* 0x0000001605047220 */ /* 0x000fe40000400000 */
[-C--:B-1-34-:R-:W-:Y:S01]  /*6820*/  IMAD R120, R217, R14.reuse, RZ ;  /* 0x0000000ed9787224 */ /* 0x09afe200078e02ff */
[----:B------:R-:W-:Y:S01]  /*6830*/  ISETP.GT.AND P3, PT, R3, RZ, P0 ;  /* 0x000000ff0300720c */ /* 0x000fe20000764270 */
[----:B------:R-:W-:Y:S01]  /*6840*/  FFMA R215, R215, R19, R4 ;  /* 0x00000013d7d77223 */ /* 0x000fe20000000004 */
[----:B------:R-:W-:-:S04]  /*6850*/  IMAD.WIDE.U32 R4, R125, R14, R8 ;  /* 0x0000000e7d047225 */ /* 0x000fc800078e0008 */
[----:B------:R-:W-:Y:S01]  /*6860*/  F2FP.BF16.F32.PACK_AB R215, RZ, R215 ;  /* 0x000000d7ffd7723e */ /* 0x000fe200000010ff */
[----:B--2---:R-:W-:Y:S01]  /*6870*/  IMAD R123, R125, R15, R120 ;  /* 0x0000000f7d7b7224 */ /* 0x004fe200078e0278 */
[----:B------:R-:W-:-:S03]  /*6880*/  LEA R120, P2, R4, R12, 0x1 ;  /* 0x0000000c04787211 */ /* 0x000fc600078408ff */
[----:B------:R0:W-:Y:S01]  /*6890*/  @P1 STG.E.U16 desc[UR36][R222.64+0x172], R215 ;  /* 0x000172d7de001986 */ /* 0x0001e2000c101524 */
[----:B------:R-:W-:-:S05]  /*68a0*/  IMAD.IADD R5, R5, 0x1, R123 ;  /* 0x0000000105057824 */ /* 0x000fca00078e027b */
[----:B------:R-:W-:Y:S01]  /*68b0*/  LEA.HI.X R121, R4, R13, R5, 0x1, P2 ;  /* 0x0000000d04797211 */ /* 0x000fe200010f0c05 */
[----:B------:R-:W-:Y:S01]  /*68c0*/  IMAD.WIDE.U32 R4, R125, R14, R218 ;  /* 0x0000000e7d047225 */ /* 0x000fe200078e00da */
[----:B------:R-:W-:Y:S06]  /*68d0*/  @!P3 BRA `(.L_x_224) ;  /* 0x000000000004b947 */ /* 0x000fec0003800000 */
[----:B------:R1:W5:Y:S02]  /*68e0*/  LDG.E.LTC128B.U16 R23, desc[UR36][R120.64] ;  /* 0x0000002478177981 */ /* 0x000364000c1e1520 */
.L_x_224:
[----:B------:R-:W-:Y:S05]  /*68f0*/  BSYNC B1 ;  /* 0x0000000000017941 */ /* 0x000fea0003800000 */
.L_x_223:
[----:B-----5:R-:W-:Y:S01]  /*6900*/  IMAD.U32 R15, R23, 0x10000, RZ ;  /* 0x00010000170f7824 */ /* 0x020fe200078e00ff */
[----:B------:R-:W-:Y:S01]  /*6910*/  ISETP.GT.AND P2, PT, R3, 0x1, P0 ;  /* 0x000000010300780c */ /* 0x000fe20000744270 */
[----:B------:R-:W-:Y:S01]  /*6920*/  IMAD.IADD R5, R123, 0x1, R5 ;  /* 0x000000017b057824 */ /* 0x000fe200078e0205 */
[----:B------:R-:W-:Y:S01]  /*6930*/  BSSY B1, `(.L_x_225) ;  /* 0x0000010000017945 */ /* 0x000fe20003800000 */
[----:B------:R-:W-:Y:S02]  /*6940*/  IMAD.U32 R127, RZ, RZ, UR4 ;  /* 0x00000004ff7f7e24 */ /* 0x000fe4000f8e00ff */
[----:B------:R-:W-:Y:S01]  /*6950*/  FMUL R15, R15, R22 ;  /* 0x000000160f0f7220 */ /* 0x000fe20000400000 */
[----:B-1----:R-:W-:-:S04]  /*6960*/  IMAD.WIDE.U32 R120, R20, UR43, R4 ;  /* 0x0000002b14787c25 */ /* 0x002fc8000f8e0004 */
[----:B------:R-:W-:Y:S01]  /*6970*/  FFMA R15, R24, R19, R15 ;  /* 0x00000013180f7223 */ /* 0x000fe2000000000f */
[----:B------:R-:W-:Y:S01]  /*6980*/  IMAD.U32 R5, RZ, RZ, UR4 ;  /* 0x00000004ff057e24 */ /* 0x000fe2000f8e00ff */
[----:B------:R-:W-:Y:S01]  /*6990*/  LEA R4, P1, R127, R6, 0x8 ;  /* 0x000000067f047211 */ /* 0x000fe200078240ff */
[----:B------:R-:W-:Y:S01]  /*69a0*/  IMAD.U32 R122, RZ, RZ, UR5 ;  /* 0x00000005ff7a7e24 */ /* 0x000fe2000f8e00ff */
[----:B------:R-:W-:Y:S02]  /*69b0*/  IADD3 R24, R21, R121, RZ ;  /* 0x0000007915187210 */ /* 0x000fe40007ffe0ff */
[----:B------:R-:W-:Y:S02]  /*69c0*/  F2FP.BF16.F32.PACK_AB R15, RZ, R15 ;  /* 0x0000000fff0f723e */ /* 0x000fe400000010ff */
[----:B------:R-:W-:Y:S02]  /*69d0*/  LEA.HI.X R5, R5, R7, R122, 0x8, P1 ;  /* 0x0000000705057211 */ /* 0x000fe400008f447a */
[----:B------:R-:W-:-:S03]  /*69e0*/  LEA R6, P4, R120, R12, 0x1 ;  /* 0x0000000c78067211 */ /* 0x000fc600078808ff */
[----:B------:R1:W-:Y:S01]  /*69f0*/  @P3 STG.E.U16 desc[UR36][R4.64], R15 ;  /* 0x0000000f04003986 */ /* 0x0003e2000c101524 */
[----:B------:R-:W-:Y:S01]  /*6a00*/  LEA.HI.X R7, R120, R13, R24, 0x1, P4 ;  /* 0x0000000d78077211 */ /* 0x000fe200020f0c18 */
[----:B------:R-:W-:Y:S08]  /*6a10*/  @!P2 BRA `(.L_x_226) ;  /* 0x000000000004a947 */ /* 0x000ff00003800000 */
[----:B------:R2:W5:Y:S02]  /*6a20*/  LDG.E.LTC128B.U16 R23, desc[UR36][R6.64+0x2] ;  /* 0x0000022406177981 */ /* 0x000564000c1e1520 */
.L_x_226:
[----:B------:R-:W-:Y:S05]  /*6a30*/  BSYNC B1 ;  /* 0x0000000000017941 */ /* 0x000fea0003800000 */
.L_x_225:
[----:B-----5:R-:W-:Y:S01]  /*6a40*/  IMAD.U32 R11, R23, 0x10000, RZ ;  /* 0x00010000170b7824 */ /* 0x020fe200078e00ff */
[----:B------:R-:W-:Y:S01]  /*6a50*/  ISETP.GT.AND P1, PT, R0, 0x88, PT ;  /* 0x000000880000780c */ /* 0x000fe20003f24270 */
[----:B-1----:R-:W-:Y:S01]  /*6a60*/  IMAD.WIDE.U32 R14, R125, R14, R220 ;  /* 0x0000000e7d0e7225 */ /* 0x002fe200078e00dc */
[----:B------:R-:W-:Y:S03]  /*6a70*/  BSSY B1, `(.L_x_227) ;  /* 0x000000e000017945 */ /* 0x000fe60003800000 */
[----:B------:R-:W-:Y:S01]  /*6a80*/  FMUL R8, R11, R22 ;  /* 0x000000160b087220 */ /* 0x000fe20000400000 */
[----:B------:R-:W-:Y:S01]  /*6a90*/  ISETP.GT.AND P3, PT, R3, RZ, P1 ;  /* 0x000000ff0300720c */ /* 0x000fe20000f64270 */
[----:B------:R-:W-:Y:S01]  /*6aa0*/  IMAD.IADD R123, R123, 0x1, R15 ;  /* 0x000000017b7b7824 */ /* 0x000fe200078e020f */
[-C--:B------:R-:W-:Y:S01]  /*6ab0*/  IADD3 R11, P5, R10, R14.reuse, RZ ;  /* 0x0000000e0a0b7210 */ /* 0x080fe20007fbe0ff */
[----:B------:R-:W-:Y:S01]  /*6ac0*/  FFMA R8, R25, R19, R8 ;  /* 0x0000001319087223 */ /* 0x000fe20000000008 */
[----:B------:R-:W-:-:S03]  /*6ad0*/  IADD3 R10, P4, R218, R14, RZ ;  /* 0x0000000eda0a7210 */ /* 0x000fc60007f9e0ff */
[----:B------:R-:W-:Y:S01]  /*6ae0*/  IMAD.X R0, R123, 0x1, R9, P5 ;  /* 0x000000017b007824 */ /* 0x000fe200028e0609 */
[----:B------:R-:W-:Y:S02]  /*6af0*/  F2FP.BF16.F32.PACK_AB R14, RZ, R8 ;  /* 0x00000008ff0e723e */ /* 0x000fe400000010ff */
[----:B------:R-:W-:-:S03]  /*6b00*/  LEA R8, P5, R11, R12, 0x1 ;  /* 0x0000000c0b087211 */ /* 0x000fc600078a08ff */
[----:B------:R1:W-:Y:S01]  /*6b10*/  @P2 STG.E.U16 desc[UR36][R4.64+0x2], R14 ;  /* 0x0000020e04002986 */ /* 0x0003e2000c101524 */
[----:B------:R-:W-:Y:S01]  /*6b20*/  LEA.HI.X R9, R11, R13, R0, 0x1, P5 ;  /* 0x0000000d0b097211 */ /* 0x000fe200028f0c00 */
[----:B------:R-:W-:Y:S08]  /*6b30*/  @!P3 BRA `(.L_x_228) ;  /* 0x000000000004b947 */ /* 0x000ff00003800000 */
[----:B------:R3:W5:Y:S02]  /*6b40*/  LDG.E.LTC128B.U16 R23, desc[UR36][R8.64] ;  /* 0x0000002408177981 */ /* 0x000764000c1e1520 */
.L_x_228:
[----:B------:R-:W-:Y:S05]  /*6b50*/  BSYNC B1 ;  /* 0x0000000000017941 */ /* 0x000fea0003800000 */
.L_x_227:
[----:B---3-5:R-:W-:Y:S01]  /*6b60*/  IMAD.U32 R9, R23, 0x10000, RZ ;  /* 0x0001000017097824 */ /* 0x028fe200078e00ff */
[----:B------:R-:W-:Y:S01]  /*6b70*/  ISETP.GT.AND P2, PT, R3, 0x1, P1 ;  /* 0x000000010300780c */ /* 0x000fe20000f44270 */
[----:B------:R-:W-:Y:S01]  /*6b80*/  IMAD.X R11, R219, 0x1, R123, P4 ;  /* 0x00000001db0b7824 */ /* 0x000fe200020e067b */
[----:B------:R-:W-:Y:S01]  /*6b90*/  IADD3 R8, P4, R4, R225, RZ ;  /* 0x000000e104087210 */ /* 0x000fe20007f9e0ff */
[----:B------:R-:W-:Y:S01]  /*6ba0*/  FMUL R9, R9, R22 ;  /* 0x0000001609097220 */ /* 0x000fe20000400000 */
[----:B------:R-:W-:Y:S01]  /*6bb0*/  BSSY B1, `(.L_x_229) ;  /* 0x000000b000017945 */ /* 0x000fe20003800000 */
[----:B------:R-:W-:-:S04]  /*6bc0*/  IMAD.WIDE.U32 R10, R20, UR43, R10 ;  /* 0x0000002b140a7c25 */ /* 0x000fc8000f8e000a */
[----:B------:R-:W-:Y:S01]  /*6bd0*/  FFMA R9, R26, R19, R9 ;  /* 0x000000131a097223 */ /* 0x000fe20000000009 */
[----:B------:R-:W-:Y:S01]  /*6be0*/  IMAD.IADD R21, R21, 0x1, R11 ;  /* 0x0000000115157824 */ /* 0x000fe200078e020b */
[----:B------:R-:W-:-:S03]  /*6bf0*/  LEA R12, P5, R10, R12, 0x1 ;  /* 0x0000000c0a0c7211 */ /* 0x000fc600078a08ff */
[----:B------:R-:W-:Y:S01]  /*6c00*/  F2FP.BF16.F32.PACK_AB R0, RZ, R9 ;  /* 0x00000009ff00723e */ /* 0x000fe200000010ff */
[----:B------:R-:W-:Y:S01]  /*6c10*/  IMAD.X R9, R5, 0x1, R224, P4 ;  /* 0x0000000105097824 */ /* 0x000fe200020e06e0 */
[----:B------:R-:W-:-:S04]  /*6c20*/  LEA.HI.X R13, R10, R13, R21, 0x1, P5 ;  /* 0x0000000d0a0d7211 */ /* 0x000fc800028f0c15 */
[----:B------:R3:W-:Y:S01]  /*6c30*/  @P3 STG.E.U16 desc[UR36][R8.64], R0 ;  /* 0x0000000008003986 */ /* 0x0007e2000c101524 */
[----:B------:R-:W-:Y:S05]  /*6c40*/  @!P2 BRA `(.L_x_230) ;  /* 0x000000000004a947 */ /* 0x000fea0003800000 */
[----:B------:R4:W5:Y:S02]  /*6c50*/  LDG.E.LTC128B.U16 R23, desc[UR36][R12.64+0x2] ;  /* 0x000002240c177981 */ /* 0x000964000c1e1520 */
.L_x_230:
[----:B------:R-:W-:Y:S05]  /*6c60*/  BSYNC B1 ;  /* 0x0000000000017941 */ /* 0x000fea0003800000 */
.L_x_229:
[----:B-----5:R-:W-:Y:S01]  /*6c70*/  IMAD.U32 R11, R23, 0x10000, RZ ;  /* 0x00010000170b7824 */ /* 0x020fe200078e00ff */
[----:B------:R-:W-:Y:S01]  /*6c80*/  ISETP.GT.AND P3, PT, R3, 0x8, P0 ;  /* 0x000000080300780c */ /* 0x000fe20000764270 */
[----:B------:R-:W-:Y:S02]  /*6c90*/  BSSY B1, `(.L_x_231) ;  /* 0x0000007000017945 */ /* 0x000fe40003800000 */
[----:B---3--:R-:W-:-:S04]  /*6ca0*/  FMUL R0, R11, R22 ;  /* 0x000000160b007220 */ /* 0x008fc80000400000 */
[----:B------:R-:W-:-:S05]  /*6cb0*/  FFMA R0, R27, R19, R0 ;  /* 0x000000131b007223 */ /* 0x000fca0000000000 */
[----:B------:R-:W-:-:S05]  /*6cc0*/  F2FP.BF16.F32.PACK_AB R0, RZ, R0 ;  /* 0x00000000ff00723e */ /* 0x000fca00000010ff */
[----:B------:R3:W-:Y:S01]  /*6cd0*/  @P2 STG.E.U16 desc[UR36][R8.64+0x2], R0 ;  /* 0x0000020008002986 */ /* 0x0007e2000c101524 */
[----:B------:R-:W-:Y:S05]  /*6ce0*/  @!P3 BRA `(.L_x_232) ;  /* 0x000000000004b947 */ /* 0x000fea0003800000 */
[----:B------:R0:W5:Y:S02]  /*6cf0*/  LDG.E.LTC128B.U16 R23, desc[UR36][R6.64+0x10] ;  /* 0x0000102406177981 */ /* 0x000164000c1e1520 */
.L_x_232:
[----:B------:R-:W-:Y:S05]  /*6d00*/  BSYNC B1 ;  /* 0x0000000000017941 */ /* 0x000fea0003800000 */
.L_x_231:
[----:B-----5:R-:W-:Y:S01]  /*6d10*/  IMAD.U32 R11, R23, 0x10000, RZ ;  /* 0x00010000170b7824 */ /* 0x020fe200078e00ff */
        /* <DEDUP_REMOVED lines=8> */
.L_x_234:
[----:B------:R-:W-:Y:S05]  /*6da0*/  BSYNC B1 ;  /* 0x0000000000017941 */ /* 0x000fea0003800000 */
.L_x_233:
[----:B0----5:R-:W-:Y:S01]  /*6db0*/  IMAD.U32 R11, R23, 0x10000, RZ ;  /* 0x00010000170b7824 */ /* 0x021fe200078e00ff */
        /* <DEDUP_REMOVED lines=8> */
.L_x_236:
[----:B------:R-:W-:Y:S05]  /*6e40*/  BSYNC B1 ;  /* 0x0000000000017941 */ /* 0x000fea0003800000 */
.L_x_235:
        /* <DEDUP_REMOVED lines=9> */
.L_x_238:
[----:B------:R-:W-:Y:S05]  /*6ee0*/  BSYNC B1 ;  /* 0x0000000000017941 */ /* 0x000fea0003800000 */
.L_x_237:
[----:B0----5:R-:W-:Y:S01]  /*6ef0*/  IMAD.U32 R11, R23, 0x10000, RZ ;  /* 0x00010000170b7824 */ /* 0x021fe200078e00ff */
        /* <DEDUP_REMOVED lines=8> */
.L_x_240:
[----:B------:R-:W-:Y:S05]  /*6f80*/  BSYNC B1 ;  /* 0x0000000000017941 */ /* 0x000fea0003800000 */
.L_x_239:
        /* <DEDUP_REMOVED lines=9> */
.L_x_242:
[----:B------:R-:W-:Y:S05]  /*7020*/  BSYNC B1 ;  /* 0x0000000000017941 */ /* 0x000fea0003800000 */
.L_x_241:
[----:B0----5:R-:W-:Y:S01]  /*7030*/  SHF.L.U32 R11, R23, 0x10, RZ ;  /* 0x00000010170b7819 */ /* 0x021fe200000006ff */
        /* <DEDUP_REMOVED lines=8> */
.L_x_244:
[----:B------:R-:W-:Y:S05]  /*70c0*/  BSYNC B1 ;  /* 0x0000000000017941 */ /* 0x000fea0003800000 */
.L_x_243:
        /* <DEDUP_REMOVED lines=9> */
.L_x_246:
[----:B------:R-:W-:Y:S05]  /*7160*/  BSYNC B1 ;  /* 0x0000000000017941 */ /* 0x000fea0003800000 */
.L_x_245:
        /* <DEDUP_REMOVED lines=9> */
.L_x_248:
[----:B------:R-:W-:Y:S05]  /*7200*/  BSYNC B1 ;  /* 0x0000000000017941 */ /* 0x000fea0003800000 */
.L_x_247:
        /* <DEDUP_REMOVED lines=9> */
.L_x_250:
[----:B------:R-:W-:Y:S05]  /*72a0*/  BSYNC B1 ;  /* 0x0000000000017941 */ /* 0x000fea0003800000 */
.L_x_249:
        /* <DEDUP_REMOVED lines=9> */
.L_x_252:
[----:B------:R-:W-:Y:S05]  /*7340*/  BSYNC B1 ;  /* 0x0000000000017941 */ /* 0x000fea0003800000 */
.L_x_251:
        /* <DEDUP_REMOVED lines=9> */
.L_x_254:
[----:B------:R-:W-:Y:S05]  /*73e0*/  BSYNC B1 ;  /* 0x0000000000017941 */ /* 0x000fea0003800000 */
.L_x_253:
        /* <DEDUP_REMOVED lines=9> */
.L_x_256:
[----:B------:R-:W-:Y:S05]  /*7480*/  BSYNC B1 ;  /* 0x0000000000017941 */ /* 0x000fea0003800000 */
.L_x_255:
        /* <DEDUP_REMOVED lines=9> */
.L_x_258:
[----:B------:R-:W-:Y:S05]  /*7520*/  BSYNC B1 ;  /* 0x0000000000017941 */ /* 0x000fea0003800000 */
.L_x_257:
        /* <DEDUP_REMOVED lines=9> */
.L_x_260:
[----:B------:R-:W-:Y:S05]  /*75c0*/  BSYNC B1 ;  /* 0x0000000000017941 */ /* 0x000fea0003800000 */
.L_x_259:
        /* <DEDUP_REMOVED lines=9> */
.L_x_262:
[----:B------:R-:W-:Y:S05]  /*7660*/  BSYNC B1 ;  /* 0x0000000000017941 */ /* 0x000fea0003800000 */
.L_x_261:
        /* <DEDUP_REMOVED lines=9> */
.L_x_264:
[----:B------:R-:W-:Y:S05]  /*7700*/  BSYNC B1 ;  /* 0x0000000000017941 */ /* 0x000fea0003800000 */
.L_x_263:
        /* <DEDUP_REMOVED lines=9> */
.L_x_266:
[----:B------:R-:W-:Y:S05]  /*77a0*/  BSYNC B1 ;  /* 0x0000000000017941 */ /* 0x000fea0003800000 */
.L_x_265:
        /* <DEDUP_REMOVED lines=9> */
.L_x_268:
[----:B------:R-:W-:Y:S05]  /*7840*/  BSYNC B1 ;  /* 0x0000000000017941 */ /* 0x000fea0003800000 */
.L_x_267:
        /* <DEDUP_REMOVED lines=9> */
.L_x_270:
[----:B------:R-:W-:Y:S05]  /*78e0*/  BSYNC B1 ;  /* 0x0000000000017941 */ /* 0x000fea0003800000 */
.L_x_269:
        /* <DEDUP_REMOVED lines=9> */
.L_x_272:
[----:B------:R-:W-:Y:S05]  /*7980*/  BSYNC B1 ;  /* 0x0000000000017941 */ /* 0x000fea0003800000 */
.L_x_271:
        /* <DEDUP_REMOVED lines=9> */
.L_x_274:
[----:B------:R-:W-:Y:S05]  /*7a20*/  BSYNC B1 ;  /* 0x0000000000017941 */ /* 0x000fea0003800000 */
.L_x_273:
        /* <DEDUP_REMOVED lines=9> */
.L_x_276:
[----:B------:R-:W-:Y:S05]  /*7ac0*/  BSYNC B1 ;  /* 0x0000000000017941 */ /* 0x000fea0003800000 */
.L_x_275:
        /* <DEDUP_REMOVED lines=9> */
.L_x_278:
[----:B------:R-:W-:Y:S05]  /*7b60*/  BSYNC B1 ;  /* 0x0000000000017941 */ /* 0x000fea0003800000 */
.L_x_277:
        /* <DEDUP_REMOVED lines=9> */
.L_x_280:
[----:B------:R-:W-:Y:S05]  /*7c00*/  BSYNC B1 ;  /* 0x0000000000017941 */ /* 0x000fea0003800000 */
.L_x_279:
        /* <DEDUP_REMOVED lines=9> */
.L_x_282:
[----:B------:R-:W-:Y:S05]  /*7ca0*/  BSYNC B1 ;  /* 0x0000000000017941 */ /* 0x000fea0003800000 */
.L_x_281:
        /* <DEDUP_REMOVED lines=9> */
.L_x_284:
[----:B------:R-:W-:Y:S05]  /*7d40*/  BSYNC B1 ;  /* 0x0000000000017941 */ /* 0x000fea0003800000 */
.L_x_283:
        /* <DEDUP_REMOVED lines=9> */
.L_x_286:
[----:B------:R-:W-:Y:S05]  /*7de0*/  BSYNC B1 ;  /* 0x0000000000017941 */ /* 0x000fea0003800000 */
.L_x_285:
        /* <DEDUP_REMOVED lines=9> */
.L_x_288:
[----:B------:R-:W-:Y:S05]  /*7e80*/  BSYNC B1 ;  /* 0x0000000000017941 */ /* 0x000fea0003800000 */
.L_x_287:
        /* <DEDUP_REMOVED lines=9> */
.L_x_290:
[----:B------:R-:W-:Y:S05]  /*7f20*/  BSYNC B1 ;  /* 0x0000000000017941 */ /* 0x000fea0003800000 */
.L_x_289:
        /* <DEDUP_REMOVED lines=9> */
.L_x_292:
[----:B------:R-:W-:Y:S05]  /*7fc0*/  BSYNC B1 ;  /* 0x0000000000017941 */ /* 0x000fea0003800000 */
.L_x_291:
        /* <DEDUP_REMOVED lines=9> */
.L_x_294:
[----:B------:R-:W-:Y:S05]  /*8060*/  BSYNC B1 ;  /* 0x0000000000017941 */ /* 0x000fea0003800000 */
.L_x_293:
        /* <DEDUP_REMOVED lines=9> */
.L_x_296:
[----:B------:R-:W-:Y:S05]  /*8100*/  BSYNC B1 ;  /* 0x0000000000017941 */ /* 0x000fea0003800000 */
.L_x_295:
        /* <DEDUP_REMOVED lines=9> */
.L_x_298:
[----:B------:R-:W-:Y:S05]  /*81a0*/  BSYNC B1 ;  /* 0x0000000000017941 */ /* 0x000fea0003800000 */
.L_x_297:
        /* <DEDUP_REMOVED lines=9> */
.L_x_300:
[----:B------:R-:W-:Y:S05]  /*8240*/  BSYNC B1 ;  /* 0x0000000000017941 */ /* 0x000fea0003800000 */
.L_x_299:
        /* <DEDUP_REMOVED lines=9> */
.L_x_302:
[----:B------:R-:W-:Y:S05]  /*82e0*/  BSYNC B1 ;  /* 0x0000000000017941 */ /* 0x000fea0003800000 */
.L_x_301:
        /* <DEDUP_REMOVED lines=9> */
.L_x_304:
[----:B------:R-:W-:Y:S05]  /*8380*/  BSYNC B1 ;  /* 0x0000000000017941 */ /* 0x000fea0003800000 */
.L_x_303:
        /* <DEDUP_REMOVED lines=9> */
.L_x_306:
[----:B------:R-:W-:Y:S05]  /*8420*/  BSYNC B1 ;  /* 0x0000000000017941 */ /* 0x000fea0003800000 */
.L_x_305:
        /* <DEDUP_REMOVED lines=9> */
.L_x_308:
[----:B------:R-:W-:Y:S05]  /*84c0*/  BSYNC B1 ;  /* 0x0000000000017941 */ /* 0x000fea0003800000 */
.L_x_307:
        /* <DEDUP_REMOVED lines=9> */
.L_x_310:
[----:B------:R-:W-:Y:S05]  /*8560*/  BSYNC B1 ;  /* 0x0000000000017941 */ /* 0x000fea0003800000 */
.L_x_309:
        /* <DEDUP_REMOVED lines=9> */
.L_x_312:
[----:B------:R-:W-:Y:S05]  /*8600*/  BSYNC B1 ;  /* 0x0000000000017941 */ /* 0x000fea0003800000 */
.L_x_311:
        /* <DEDUP_REMOVED lines=9> */
.L_x_314:
[----:B------:R-:W-:Y:S05]  /*86a0*/  BSYNC B1 ;  /* 0x0000000000017941 */ /* 0x000fea0003800000 */
.L_x_313:
        /* <DEDUP_REMOVED lines=9> */
.L_x_316:
[----:B------:R-:W-:Y:S05]  /*8740*/  BSYNC B1 ;  /* 0x0000000000017941 */ /* 0x000fea0003800000 */
.L_x_315:
        /* <DEDUP_REMOVED lines=9> */
.L_x_318:
[----:B------:R-:W-:Y:S05]  /*87e0*/  BSYNC B1 ;  /* 0x0000000000017941 */ /* 0x000fea0003800000 */
.L_x_317:
        /* <DEDUP_REMOVED lines=9> */
.L_x_320:
[----:B------:R-:W-:Y:S05]  /*8880*/  BSYNC B1 ;  /* 0x0000000000017941 */ /* 0x000fea0003800000 */
.L_x_319:
        /* <DEDUP_REMOVED lines=9> */
.L_x_322:
[----:B------:R-:W-:Y:S05]  /*8920*/  BSYNC B1 ;  /* 0x0000000000017941 */ /* 0x000fea0003800000 */
.L_x_321:
        /* <DEDUP_REMOVED lines=9> */
.L_x_324:
[----:B------:R-:W-:Y:S05]  /*89c0*/  BSYNC B1 ;  /* 0x0000000000017941 */ /* 0x000fea0003800000 */
.L_x_323:
[----:B-----5:R-:W-:Y:S01]  /*89d0*/  SHF.L.U32 R11, R23, 0x10, RZ ;  /* 0x00000010170b7819 */ /* 0x020fe200000006ff */
        /* <DEDUP_REMOVED lines=8> */
.L_x_326:
[----:B------:R-:W-:Y:S05]  /*8a60*/  BSYNC B1 ;  /* 0x0000000000017941 */ /* 0x000fea0003800000 */
.L_x_325:
        /* <DEDUP_REMOVED lines=9> */
.L_x_328:
[----:B------:R-:W-:Y:S05]  /*8b00*/  BSYNC B1 ;  /* 0x0000000000017941 */ /* 0x000fea0003800000 */
.L_x_327:
        /* <DEDUP_REMOVED lines=9> */
.L_x_330:
[----:B------:R-:W-:Y:S05]  /*8ba0*/  BSYNC B1 ;  /* 0x0000000000017941 */ /* 0x000fea0003800000 */
.L_x_329:
        /* <DEDUP_REMOVED lines=9> */
.L_x_332:
[----:B------:R-:W-:Y:S05]  /*8c40*/  BSYNC B1 ;  /* 0x0000000000017941 */ /* 0x000fea0003800000 */
.L_x_331:
        /* <DEDUP_REMOVED lines=9> */
.L_x_334:
[----:B------:R-:W-:Y:S05]  /*8ce0*/  BSYNC B1 ;  /* 0x0000000000017941 */ /* 0x000fea0003800000 */
.L_x_333:
        /* <DEDUP_REMOVED lines=9> */
.L_x_336:
[----:B------:R-:W-:Y:S05]  /*8d80*/  BSYNC B1 ;  /* 0x0000000000017941 */ /* 0x000fea0003800000 */
.L_x_335:
        /* <DEDUP_REMOVED lines=9> */
.L_x_338:
[----:B------:R-:W-:Y:S05]  /*8e20*/  BSYNC B1 ;  /* 0x0000000000017941 */ /* 0x000fea0003800000 */
.L_x_337:
        /* <DEDUP_REMOVED lines=9> */
.L_x_340:
[----:B------:R-:W-:Y:S05]  /*8ec0*/  BSYNC B1 ;  /* 0x0000000000017941 */ /* 0x000fea0003800000 */
.L_x_339:
        /* <DEDUP_REMOVED lines=9> */
.L_x_342:
[----:B------:R-:W-:Y:S05]  /*8f60*/  BSYNC B1 ;  /* 0x0000000000017941 */ /* 0x000fea0003800000 */
.L_x_341:
        /* <DEDUP_REMOVED lines=9> */
.L_x_344:
[----:B------:R-:W-:Y:S05]  /*9000*/  BSYNC B1 ;  /* 0x0000000000017941 */ /* 0x000fea0003800000 */
.L_x_343:
        /* <DEDUP_REMOVED lines=9> */
.L_x_346:
[----:B------:R-:W-:Y:S05]  /*90a0*/  BSYNC B1 ;  /* 0x0000000000017941 */ /* 0x000fea0003800000 */
.L_x_345:
        /* <DEDUP_REMOVED lines=9> */
.L_x_348:
[----:B------:R-:W-:Y:S05]  /*9140*/  BSYNC B1 ;  /* 0x0000000000017941 */ /* 0x000fea0003800000 */
.L_x_347:
        /* <DEDUP_REMOVED lines=9> */
.L_x_350:
[----:B------:R-:W-:Y:S05]  /*91e0*/  BSYNC B1 ;  /* 0x0000000000017941 */ /* 0x000fea0003800000 */
.L_x_349:
        /* <DEDUP_REMOVED lines=9> */
.L_x_352:
[----:B------:R-:W-:Y:S05]  /*9280*/  BSYNC B1 ;  /* 0x0000000000017941 */ /* 0x000fea0003800000 */
.L_x_351:
        /* <DEDUP_REMOVED lines=9> */
.L_x_354:
[----:B------:R-:W-:Y:S05]  /*9320*/  BSYNC B1 ;  /* 0x0000000000017941 */ /* 0x000fea0003800000 */
.L_x_353:
        /* <DEDUP_REMOVED lines=9> */
.L_x_356:
[----:B------:R-:W-:Y:S05]  /*93c0*/  BSYNC B1 ;  /* 0x0000000000017941 */ /* 0x000fea0003800000 */
.L_x_355:
        /* <DEDUP_REMOVED lines=9> */
.L_x_358:
[----:B------:R-:W-:Y:S05]  /*9460*/  BSYNC B1 ;  /* 0x0000000000017941 */ /* 0x000fea0003800000 */
.L_x_357:
        /* <DEDUP_REMOVED lines=9> */
.L_x_360:
[----:B------:R-:W-:Y:S05]  /*9500*/  BSYNC B1 ;  /* 0x0000000000017941 */ /* 0x000fea0003800000 */
.L_x_359:
        /* <DEDUP_REMOVED lines=9> */
.L_x_362:
[----:B------:R-:W-:Y:S05]  /*95a0*/  BSYNC B1 ;  /* 0x0000000000017941 */ /* 0x000fea0003800000 */
.L_x_361:
        /* <DEDUP_REMOVED lines=9> */
.L_x_364:
[----:B------:R-:W-:Y:S05]  /*9640*/  BSYNC B1 ;  /* 0x0000000000017941 */ /* 0x000fea0003800000 */
.L_x_363:
        /* <DEDUP_REMOVED lines=9> */
.L_x_366:
[----:B------:R-:W-:Y:S05]  /*96e0*/  BSYNC B1 ;  /* 0x0000000000017941 */ /* 0x000fea0003800000 */
.L_x_365:
        /* <DEDUP_REMOVED lines=9> */
.L_x_368:
[----:B------:R-:W-:Y:S05]  /*9780*/  BSYNC B1 ;  /* 0x0000000000017941 */ /* 0x000fea0003800000 */
.L_x_367:
        /* <DEDUP_REMOVED lines=9> */
.L_x_370:
[----:B------:R-:W-:Y:S05]  /*9820*/  BSYNC B1 ;  /* 0x0000000000017941 */ /* 0x000fea0003800000 */
.L_x_369:
        /* <DEDUP_REMOVED lines=9> */
.L_x_372:
[----:B------:R-:W-:Y:S05]  /*98c0*/  BSYNC B1 ;  /* 0x0000000000017941 */ /* 0x000fea0003800000 */
.L_x_371:
        /* <DEDUP_REMOVED lines=9> */
.L_x_374:
[----:B------:R-:W-:Y:S05]  /*9960*/  BSYNC B1 ;  /* 0x0000000000017941 */ /* 0x000fea0003800000 */
.L_x_373:
        /* <DEDUP_REMOVED lines=9> */
.L_x_376:
[----:B------:R-:W-:Y:S05]  /*9a00*/  BSYNC B1 ;  /* 0x0000000000017941 */ /* 0x000fea0003800000 */
.L_x_375:
        /* <DEDUP_REMOVED lines=9> */
.L_x_378:
[----:B------:R-:W-:Y:S05]  /*9aa0*/  BSYNC B1 ;  /* 0x0000000000017941 */ /* 0x000fea0003800000 */
.L_x_377:
        /* <DEDUP_REMOVED lines=9> */
.L_x_380:
[----:B------:R-:W-:Y:S05]  /*9b40*/  BSYNC B1 ;  /* 0x0000000000017941 */ /* 0x000fea0003800000 */
.L_x_379:
        /* <DEDUP_REMOVED lines=9> */
.L_x_382:
[----:B------:R-:W-:Y:S05]  /*9be0*/  BSYNC B1 ;  /* 0x0000000000017941 */ /* 0x000fea0003800000 */
.L_x_381:
        /* <DEDUP_REMOVED lines=9> */
.L_x_384:
[----:B------:R-:W-:Y:S05]  /*9c80*/  BSYNC B1 ;  /* 0x0000000000017941 */ /* 0x000fea0003800000 */
.L_x_383:
        /* <DEDUP_REMOVED lines=9> */
.L_x_386:
[----:B------:R-:W-:Y:S05]  /*9d20*/  BSYNC B1 ;  /* 0x0000000000017941 */ /* 0x000fea0003800000 */
.L_x_385:
        /* <DEDUP_REMOVED lines=9> */
.L_x_388:
[----:B------:R-:W-:Y:S05]  /*9dc0*/  BSYNC B1 ;  /* 0x0000000000017941 */ /* 0x000fea0003800000 */
.L_x_387:
        /* <DEDUP_REMOVED lines=9> */
.L_x_390:
[----:B------:R-:W-:Y:S05]  /*9e60*/  BSYNC B1 ;  /* 0x0000000000017941 */ /* 0x000fea0003800000 */
.L_x_389:
        /* <DEDUP_REMOVED lines=9> */
.L_x_392:
[----:B------:R-:W-:Y:S05]  /*9f00*/  BSYNC B1 ;  /* 0x0000000000017941 */ /* 0x000fea0003800000 */
.L_x_391:
        /* <DEDUP_REMOVED lines=9> */
.L_x_394:
[----:B------:R-:W-:Y:S05]  /*9fa0*/  BSYNC B1 ;  /* 0x0000000000017941 */ /* 0x000fea0003800000 */
.L_x_393:
        /* <DEDUP_REMOVED lines=9> */
.L_x_396:
[----:B------:R-:W-:Y:S05]  /*a040*/  BSYNC B1 ;  /* 0x0000000000017941 */ /* 0x000fea0003800000 */
.L_x_395:
        /* <DEDUP_REMOVED lines=9> */
.L_x_398:
[----:B------:R-:W-:Y:S05]  /*a0e0*/  BSYNC B1 ;  /* 0x0000000000017941 */ /* 0x000fea0003800000 */
.L_x_397:
        /* <DEDUP_REMOVED lines=9> */
.L_x_400:
[----:B------:R-:W-:Y:S05]  /*a180*/  BSYNC B1 ;  /* 0x0000000000017941 */ /* 0x000fea0003800000 */
.L_x_399:
        /* <DEDUP_REMOVED lines=9> */
.L_x_402:
[----:B------:R-:W-:Y:S05]  /*a220*/  BSYNC B1 ;  /* 0x0000000000017941 */ /* 0x000fea0003800000 */
.L_x_401:
        /* <DEDUP_REMOVED lines=9> */
.L_x_404:
[----:B------:R-:W-:Y:S05]  /*a2c0*/  BSYNC B1 ;  /* 0x0000000000017941 */ /* 0x000fea0003800000 */
.L_x_403:
        /* <DEDUP_REMOVED lines=9> */
.L_x_406:
[----:B------:R-:W-:Y:S05]  /*a360*/  BSYNC B1 ;  /* 0x0000000000017941 */ /* 0x000fea0003800000 */
.L_x_405:
        /* <DEDUP_REMOVED lines=9> */
.L_x_408:
[----:B------:R-:W-:Y:S05]  /*a400*/  BSYNC B1 ;  /* 0x0000000000017941 */ /* 0x000fea0003800000 */
.L_x_407:
        /* <DEDUP_REMOVED lines=9> */
.L_x_410:
[----:B------:R-:W-:Y:S05]  /*a4a0*/  BSYNC B1 ;  /* 0x0000000000017941 */ /* 0x000fea0003800000 */
.L_x_409:
[----:B0-2--5:R-:W-:Y:S01]  /*a4b0*/  IMAD.U32 R7, R23, 0x10000, RZ ;  /* 0x0001000017077824 */ /* 0x025fe200078e00ff */
        /* <DEDUP_REMOVED lines=8> */
.L_x_412:
[----:B------:R-:W-:Y:S05]  /*a540*/  BSYNC B1 ;  /* 0x0000000000017941 */ /* 0x000fea0003800000 */
.L_x_411:
[----:B01---5:R-:W-:Y:S01]  /*a550*/  IMAD.U32 R5, R23, 0x10000, RZ ;  /* 0x0001000017057824 */ /* 0x023fe200078e00ff */
[----:B------:R-:W-:Y:S01]  /*a560*/  ISETP.GT.AND P1, PT, R3, 0xb9, P1 ;  /* 0x000000b90300780c */ /* 0x000fe20000f24270 */
[----:B------:R-:W-:Y:S01]  /*a570*/  @P2 IMAD.MOV.U32 R4, RZ, RZ, R8 ;  /* 0x000000ffff042224 */ /* 0x000fe200078e0008 */
        /* <DEDUP_REMOVED lines=9> */
.L_x_414:
[----:B------:R-:W-:Y:S05]  /*a610*/  BSYNC B1 ;  /* 0x0000000000017941 */ /* 0x000fea0003800000 */
.L_x_413:
[----:B------:R-:W-:Y:S05]  /*a620*/  @!P1 BRA `(.L_x_415) ;  /* 0x0000003400d89947 */ /* 0x000fea0003800000 */
[----:B-----5:R-:W-:-:S04]  /*a630*/  IMAD.U32 R23, R23, 0x10000, RZ ;  /* 0x0001000017177824 */ /* 0x020fc800078e00ff */
[----:B0-----:R-:W-:-:S04]  /*a640*/  FMUL R0, R23, R22 ;  /* 0x0000001617007220 */ /* 0x001fc80000400000 */
[----:B------:R-:W-:-:S05]  /*a650*/  FFMA R0, R119, R19, R0 ;  /* 0x0000001377007223 */ /* 0x000fca0000000000 */
[----:B------:R-:W-:-:S05]  /*a660*/  F2FP.BF16.F32.PACK_AB R0, RZ, R0 ;  /* 0x00000000ff00723e */ /* 0x000fca00000010ff */
[----:B------:R0:W-:Y:S01]  /*a670*/  STG.E.U16 desc[UR36][R8.64+0x172], R0 ;  /* 0x0001720008007986 */ /* 0x0001e2000c101524 */
[----:B------:R-:W-:Y:S05]  /*a680*/  BRA `(.L_x_415) ;  /* 0x0000003400c07947 */ /* 0x000fea0003800000 */
.L_x_34:
[----:B------:R-:W-:Y:S01]  /*a690*/  ULDC.64 UR6, c[0x0][0x5c0] ;  /* 0x0001700000067ab9 */ /* 0x000fe20000000a00 */
[-C--:B------:R-:W-:Y:S01]  /*a6a0*/  FMUL R120, R120, R19.reuse ;  /* 0x0000001378787220 */ /* 0x080fe20000400000 */
[----:B------:R-:W-:Y:S01]  /*a6b0*/  LEA R6, P1, R4, UR6, 0x1 ;  /* 0x0000000604067c11 */ /* 0x000fe2000f8208ff */
[-C--:B------:R-:W-:Y:S01]  /*a6c0*/  FMUL R121, R121, R19.reuse ;  /* 0x0000001379797220 */ /* 0x080fe20000400000 */
[----:B------:R-:W-:Y:S01]  /*a6d0*/  ISETP.GT.AND P2, PT, R0, 0x8, PT ;  /* 0x000000080000780c */ /* 0x000fe20003f44270 */
[----:B------:R-:W-:Y:S01]  /*a6e0*/  USHF.L.U64.HI UR6, UR4, 0x4, UR5 ;  /* 0x0000000404067899 */ /* 0x000fe20008010205 */
[----:B------:R-:W-:Y:S01]  /*a6f0*/  F2FP.BF16.F32.PACK_AB R120, RZ, R120 ;  /* 0x00000078ff78723e */ /* 0x000fe200000010ff */
[-C--:B------:R-:W-:Y:S01]  /*a700*/  FMUL R122, R122, R19.reuse ;  /* 0x000000137a7a7220 */ /* 0x080fe20000400000 */
[----:B------:R-:W-:Y:S01]  /*a710*/  LEA.HI.X R7, R4, UR7, R223, 0x1, P1 ;  /* 0x0000000704077c11 */ /* 0x000fe200088f0cdf */
[----:B------:R-:W-:Y:S01]  /*a720*/  USHF.L.U32 UR7, UR4, 0x4, URZ ;  /* 0x0000000404077899 */ /* 0x000fe2000800063f */
[----:B------:R-:W-:Y:S01]  /*a730*/  ISETP.GT.AND P1, PT, R3, 0x1, P3 ;  /* 0x000000010300780c */ /* 0x000fe20001f24270 */
[-C--:B------:R-:W-:Y:S01]  /*a740*/  FMUL R123, R123, R19.reuse ;  /* 0x000000137b7b7220 */ /* 0x080fe20000400000 */
[C---:B------:R-:W-:Y:S01]  /*a750*/  ISETP.GT.AND P4, PT, R3.reuse, RZ, P2 ;  /* 0x000000ff0300720c */ /* 0x040fe20001784270 */
[----:B------:R-:W-:Y:S01]  /*a760*/  @P0 STG.E.U16 desc[UR36][R6.64], R120 ;  /* 0x0000007806000986 */ /* 0x000fe2000c101524 */
[----:B------:R-:W-:Y:S01]  /*a770*/  ISETP.GT.AND P0, PT, R3, 0x1, P2 ;  /* 0x000000010300780c */ /* 0x000fe20001704270 */
[-C--:B------:R-:W-:Y:S01]  /*a780*/  FMUL R124, R124, R19.reuse ;  /* 0x000000137c7c7220 */ /* 0x080fe20000400000 */
[----:B------:R-:W-:Y:S01]  /*a790*/  IADD3 R4, P5, R6, UR7, RZ ;  /* 0x0000000706047c10 */ /* 0x000fe2000ffbe0ff */
[----:B------:R-:W-:Y:S01]  /*a7a0*/  FMUL R125, R125, R19 ;  /* 0x000000137d7d7220 */ /* 0x000fe20000400000 */
[----:B------:R-:W-:Y:S01]  /*a7b0*/  F2FP.BF16.F32.PACK_AB R121, RZ, R121 ;  /* 0x00000079ff79723e */ /* 0x000fe200000010ff */
[-C--:B------:R-:W-:Y:S01]  /*a7c0*/  FMUL R126, R126, R19.reuse ;  /* 0x000000137e7e7220 */ /* 0x080fe20000400000 */
[----:B------:R-:W-:Y:S01]  /*a7d0*/  F2FP.BF16.F32.PACK_AB R122, RZ, R122 ;  /* 0x0000007aff7a723e */ /* 0x000fe200000010ff */
[----:B------:R-:W-:Y:S01]  /*a7e0*/  FMUL R127, R127, R19 ;  /* 0x000000137f7f7220 */ /* 0x000fe20000400000 */
[----:B------:R-:W-:Y:S01]  /*a7f0*/  IADD3.X R5, R7, UR6, RZ, P5, !PT ;  /* 0x0000000607057c10 */ /* 0x000fe2000affe4ff */
[----:B------:R-:W-:Y:S01]  /*a800*/  @P1 STG.E.U16 desc[UR36][R6.64+0x2], R121 ;  /* 0x0000027906001986 */ /* 0x000fe2000c101524 */
[----:B------:R-:W-:Y:S01]  /*a810*/  F2FP.BF16.F32.PACK_AB R123, RZ, R123 ;  /* 0x0000007bff7b723e */ /* 0x000fe200000010ff */
[-C--:B------:R-:W-:Y:S01]  /*a820*/  FMUL R128, R128, R19.reuse ;  /* 0x0000001380807220 */ /* 0x080fe20000400000 */
[C---:B------:R-:W-:Y:S01]  /*a830*/  ISETP.GT.AND P5, PT, R3.reuse, 0x9, P3 ;  /* 0x000000090300780c */ /* 0x040fe20001fa4270 */
[----:B------:R-:W-:Y:S01]  /*a840*/  @P4 STG.E.U16 desc[UR36][R4.64], R122 ;  /* 0x0000007a04004986 */ /* 0x000fe2000c101524 */
[----:B------:R-:W-:Y:S01]  /*a850*/  ISETP.GT.AND P4, PT, R3, 0x8, P3 ;  /* 0x000000080300780c */ /* 0x000fe20001f84270 */
[-C--:B------:R-:W-:Y:S01]  /*a860*/  FMUL R129, R129, R19.reuse ;  /* 0x0000001381817220 */ /* 0x080fe20000400000 */
[C---:B------:R-:W-:Y:S01]  /*a870*/  ISETP.GT.AND P1, PT, R3.reuse, 0x8, P2 ;  /* 0x000000080300780c */ /* 0x040fe20001724270 */
[----:B------:R-:W-:Y:S01]  /*a880*/  @P0 STG.E.U16 desc[UR36][R4.64+0x2], R123 ;  /* 0x0000027b04000986 */ /* 0x000fe2000c101524 */
[----:B------:R-:W-:Y:S01]  /*a890*/  ISETP.GT.AND P0, PT, R3, 0x9, P2 ;  /* 0x000000090300780c */ /* 0x000fe20001704270 */
[-C--:B------:R-:W-:Y:S01]  /*a8a0*/  FMUL R130, R130, R19.reuse ;  /* 0x0000001382827220 */ /* 0x080fe20000400000 */
[----:B------:R-:W-:Y:S01]  /*a8b0*/  F2FP.BF16.F32.PACK_AB R124, RZ, R124 ;  /* 0x0000007cff7c723e */ /* 0x000fe200000010ff */
[----:B------:R-:W-:Y:S01]  /*a8c0*/  FMUL R131, R131, R19 ;  /* 0x0000001383837220 */ /* 0x000fe20000400000 */
[----:B------:R-:W-:Y:S01]  /*a8d0*/  F2FP.BF16.F32.PACK_AB R125, RZ, R125 ;  /* 0x0000007dff7d723e */ /* 0x000fe200000010ff */
[-C--:B------:R-:W-:Y:S01]  /*a8e0*/  FMUL R132, R132, R19.reuse ;  /* 0x0000001384847220 */ /* 0x080fe20000400000 */
[----:B------:R-:W-:Y:S01]  /*a8f0*/  F2FP.BF16.F32.PACK_AB R126, RZ, R126 ;  /* 0x0000007eff7e723e */ /* 0x000fe200000010ff */
[----:B------:R-:W-:Y:S01]  /*a900*/  FMUL R133, R133, R19 ;  /* 0x0000001385857220 */ /* 0x000fe20000400000 */
[----:B------:R-:W-:Y:S01]  /*a910*/  F2FP.BF16.F32.PACK_AB R127, RZ, R127 ;  /* 0x0000007fff7f723e */ /* 0x000fe200000010ff */
[----:B------:R-:W-:Y:S01]  /*a920*/  @P4 STG.E.U16 desc[UR36][R6.64+0x10], R124 ;  /* 0x0000107c06004986 */ /* 0x000fe2000c101524 */
[----:B------:R-:W-:Y:S01]  /*a930*/  ISETP.GT.AND P4, PT, R3, 0x10, P3 ;  /* 0x000000100300780c */ /* 0x000fe20001f84270 */
[----:B------:R-:W-:Y:S01]  /*a940*/  FMUL R134, R134, R19 ;  /* 0x0000001386867220 */ /* 0x000fe20000400000 */
[----:B------:R-:W-:Y:S01]  /*a950*/  F2FP.BF16.F32.PACK_AB R128, RZ, R128 ;  /* 0x00000080ff80723e */ /* 0x000fe200000010ff */
[----:B------:R-:W-:Y:S01]  /*a960*/  @P5 STG.E.U16 desc[UR36][R6.64+0x12], R125 ;  /* 0x0000127d06005986 */ /* 0x000fe2000c101524 */
[----:B------:R-:W-:Y:S01]  /*a970*/  F2FP.BF16.F32.PACK_AB R129, RZ, R129 ;  /* 0x00000081ff81723e */ /* 0x000fe200000010ff */
[-C--:B------:R-:W-:Y:S01]  /*a980*/  FMUL R135, R135, R19.reuse ;  /* 0x0000001387877220 */ /* 0x080fe20000400000 */
[C---:B------:R-:W-:Y:S01]  /*a990*/  ISETP.GT.AND P5, PT, R3.reuse, 0x11, P2 ;  /* 0x000000110300780c */ /* 0x040fe200017a4270 */
[----:B------:R-:W-:Y:S01]  /*a9a0*/  @P1 STG.E.U16 desc[UR36][R4.64+0x10], R126 ;  /* 0x0000107e04001986 */ /* 0x000fe2000c101524 */
[C---:B------:R-:W-:Y:S01]  /*a9b0*/  ISETP.GT.AND P1, PT, R3.reuse, 0x10, P2 ;  /* 0x000000100300780c */ /* 0x040fe20001724270 */
[-C--:B------:R-:W-:Y:S01]  /*a9c0*/  FMUL R136, R136, R19.reuse ;  /* 0x0000001388887220 */ /* 0x080fe20000400000 */
[----:B------:R-:W-:Y:S01]  /*a9d0*/  F2FP.BF16.F32.PACK_AB R130, RZ, R130 ;  /* 0x00000082ff82723e */ /* 0x000fe200000010ff */
[----:B------:R-:W-:Y:S01]  /*a9e0*/  @P0 STG.E.U16 desc[UR36][R4.64+0x12], R127 ;  /* 0x0000127f04000986 */ /* 0x000fe2000c101524 */
[----:B------:R-:W-:Y:S01]  /*a9f0*/  ISETP.GT.AND P0, PT, R3, 0x11, P3 ;  /* 0x000000110300780c */ /* 0x000fe20001f04270 */
[----:B------:R-:W-:Y:S01]  /*aa00*/  FMUL R137, R137, R19 ;  /* 0x0000001389897220 */ /* 0x000fe20000400000 */
[----:B------:R-:W-:Y:S01]  /*aa10*/  F2FP.BF16.F32.PACK_AB R131, RZ, R131 ;  /* 0x00000083ff83723e */ /* 0x000fe200000010ff */
        /* <DEDUP_REMOVED lines=64> */
[-C--:B------:R-:W-:Y:S01]  /*ae20*/  FMUL R156, R156, R19.reuse ;  /* 0x000000139c9c7220 */ /* 0x080fe20000400000 */
[----:B------:R-:W-:Y:S01]  /*ae30*/  F2FP.BF16.F32.PACK_AB R150, RZ, R150 ;  /* 0x00000096ff96723e */ /* 0x000fe200000010ff */
[----:B------:R-:W-:Y:S01]  /*ae40*/  FMUL R157, R157, R19 ;  /* 0x000000139d9d7220 */ /* 0x000fe20000400000 */
[----:B------:R-:W-:Y:S01]  /*ae50*/  F2FP.BF16.F32.PACK_AB R151, RZ, R151 ;  /* 0x00000097ff97723e */ /* 0x000fe200000010ff */
        /* <DEDUP_REMOVED lines=196> */
[----:B------:R-:W-:Y:S01]  /*baa0*/  FMUL R214, R214, R19 ;  /* 0x00000013d6d67220 */ /* 0x000fe20000400000 */
[----:B------:R-:W-:Y:S01]  /*bab0*/  F2FP.BF16.F32.PACK_AB R208, RZ, R208 ;  /* 0x000000d0ffd0723e */ /* 0x000fe200000010ff */
[----:B------:R-:W-:Y:S01]  /*bac0*/  @P4 STG.E.U16 desc[UR36][R6.64+0x100], R184 ;  /* 0x000100b806004986 */ /* 0x000fe2000c101524 */
[C---:B------:R-:W-:Y:S01]  /*bad0*/  ISETP.GT.AND P4, PT, R3.reuse, 0x81, P2 ;  /* 0x000000810300780c */ /* 0x040fe20001784270 */
[----:B------:R-:W-:Y:S01]  /*bae0*/  IMAD.U32 R9, RZ, RZ, UR4 ;  /* 0x00000004ff097e24 */ /* 0x000fe2000f8e00ff */
[----:B------:R-:W-:Y:S01]  /*baf0*/  F2FP.BF16.F32.PACK_AB R209, RZ, R209 ;  /* 0x000000d1ffd1723e */ /* 0x000fe200000010ff */
[----:B------:R-:W-:Y:S01]  /*bb00*/  @P5 STG.E.U16 desc[UR36][R6.64+0x102], R185 ;  /* 0x000102b906005986 */ /* 0x000fe2000c101524 */
[----:B------:R-:W-:Y:S01]  /*bb10*/  ISETP.GT.AND P5, PT, R3, 0x88, P3 ;  /* 0x000000880300780c */ /* 0x000fe20001fa4270 */
        /* <DEDUP_REMOVED lines=9> */
[C---:B------:R-:W-:Y:S01]  /*bbb0*/  ISETP.GT.AND P4, PT, R3.reuse, 0x89, P2 ;  /* 0x000000890300780c */ /* 0x040fe20001784270 */
[----:B------:R-:W-:Y:S01]  /*bbc0*/  FMUL R26, R26, R19 ;  /* 0x000000131a1a7220 */ /* 0x000fe20000400000 */
[----:B------:R-:W-:Y:S01]  /*bbd0*/  F2FP.BF16.F32.PACK_AB R213, RZ, R213 ;  /* 0x000000d5ffd5723e */ /* 0x000fe200000010ff */
[----:B------:R-:W-:Y:S01]  /*bbe0*/  @P5 STG.E.U16 desc[UR36][R6.64+0x110], R188 ;  /* 0x000110bc06005986 */ /* 0x000fe2000c101524 */
[----:B------:R-:W-:Y:S01]  /*bbf0*/  ISETP.GT.AND P5, PT, R3, 0x90, P2 ;  /* 0x000000900300780c */ /* 0x000fe200017a4270 */
        /* <DEDUP_REMOVED lines=92> */
[----:B------:R-:W-:Y:S01]  /*c1c0*/  @P1 STG.E.U16 desc[UR36][R4.64+0x152], R207 ;  /* 0x000152cf04001986 */ /* 0x000fe2000c101524 */
[----:B------:R-:W-:Y:S01]  /*c1d0*/  ISETP.GT.AND P1, PT, R0, 0x80, PT ;  /* 0x000000800000780c */ /* 0x000fe20003f24270 */
        /* <DEDUP_REMOVED lines=19> */
[C---:B------:R-:W-:Y:S01]  /*c310*/  ISETP.GT.AND P3, PT, R3.reuse, 0xb9, P3 ;  /* 0x000000b90300780c */ /* 0x040fe20001f64270 */
[----:B------:R-:W-:Y:S01]  /*c320*/  @P5 STG.E.U16 desc[UR36][R4.64+0x162], R211 ;  /* 0x000162d304005986 */ /* 0x000fe2000c101524 */
[C---:B------:R-:W-:Y:S01]  /*c330*/  ISETP.GT.AND P5, PT, R3.reuse, 0xb8, P2 ;  /* 0x000000b80300780c */ /* 0x040fe200017a4270 */
[-C--:B------:R-:W-:Y:S01]  /*c340*/  FMUL R62, R62, R19.reuse ;  /* 0x000000133e3e7220 */ /* 0x080fe20000400000 */
[----:B------:R-:W-:Y:S01]  /*c350*/  ISETP.GT.AND P2, PT, R3, 0xb9, P2 ;  /* 0x000000b90300780c */ /* 0x000fe20001744270 */
[-C--:B------:R-:W-:Y:S01]  /*c360*/  FMUL R63, R63, R19.reuse ;  /* 0x000000133f3f7220 */ /* 0x080fe20000400000 */
[----:B------:R-:W-:Y:S01]  /*c370*/  F2FP.BF16.F32.PACK_AB R56, RZ, R56 ;  /* 0x00000038ff38723e */ /* 0x000fe200000010ff */
[----:B------:R-:W-:Y:S01]  /*c380*/  FMUL R64, R64, R19 ;  /* 0x0000001340407220 */ /* 0x000fe20000400000 */
[----:B------:R-:W-:Y:S01]  /*c390*/  F2FP.BF16.F32.PACK_AB R57, RZ, R57 ;  /* 0x00000039ff39723e */ /* 0x000fe200000010ff */
[----:B------:R-:W-:Y:S01]  /*c3a0*/  FMUL R65, R65, R19 ;  /* 0x0000001341417220 */ /* 0x000fe20000400000 */
[----:B------:R-:W-:Y:S01]  /*c3b0*/  F2FP.BF16.F32.PACK_AB R58, RZ, R58 ;  /* 0x0000003aff3a723e */ /* 0x000fe200000010ff */
[----:B------:R-:W-:Y:S01]  /*c3c0*/  @P4 STG.E.U16 desc[UR36][R6.64+0x170], R212 ;  /* 0x000170d406004986 */ /* 0x000fe2000c101524 */
[----:B------:R-:W-:Y:S01]  /*c3d0*/  LEA R8, P4, R9, R6, 0x8 ;  /* 0x0000000609087211 */ /* 0x000fe200078840ff */
[----:B------:R-:W-:Y:S01]  /*c3e0*/  IMAD.U32 R9, RZ, RZ, UR5 ;  /* 0x00000005ff097e24 */ /* 0x000fe2000f8e00ff */
[----:B------:R-:W-:Y:S01]  /*c3f0*/  F2FP.BF16.F32.PACK_AB R59, RZ, R59 ;  /* 0x0000003bff3b723e */ /* 0x000fe200000010ff */
[----:B------:R0:W-:Y:S01]  /*c400*/  @P3 STG.E.U16 desc[UR36][R6.64+0x172], R213 ;  /* 0x000172d506003986 */ /* 0x0001e2000c101524 */
[C---:B------:R-:W-:Y:S01]  /*c410*/  ISETP.GT.AND P3, PT, R3.reuse, 0x1, P1 ;  /* 0x000000010300780c */ /* 0x040fe20000f64270 */
[-C--:B------:R-:W-:Y:S01]  /*c420*/  FMUL R66, R66, R19.reuse ;  /* 0x0000001342427220 */ /* 0x080fe20000400000 */
[----:B------:R-:W-:Y:S01]  /*c430*/  F2FP.BF16.F32.PACK_AB R60, RZ, R60 ;  /* 0x0000003cff3c723e */ /* 0x000fe200000010ff */
[----:B------:R-:W-:Y:S01]  /*c440*/  @P5 STG.E.U16 desc[UR36][R4.64+0x170], R214 ;  /* 0x000170d604005986 */ /* 0x000fe2000c101524 */
[----:B------:R-:W-:Y:S01]  /*c450*/  ISETP.GT.AND P5, PT, R3, RZ, P1 ;  /* 0x000000ff0300720c */ /* 0x000fe20000fa4270 */
[----:B------:R-:W-:Y:S01]  /*c460*/  FMUL R67, R67, R19 ;  /* 0x0000001343437220 */ /* 0x000fe20000400000 */
[----:B------:R-:W-:Y:S01]  /*c470*/  F2FP.BF16.F32.PACK_AB R61, RZ, R61 ;  /* 0x0000003dff3d723e */ /* 0x000fe200000010ff */
[-C--:B------:R-:W-:Y:S01]  /*c480*/  FMUL R68, R68, R19.reuse ;  /* 0x0000001344447220 */ /* 0x080fe20000400000 */
[----:B------:R-:W-:Y:S01]  /*c490*/  F2FP.BF16.F32.PACK_AB R62, RZ, R62 ;  /* 0x0000003eff3e723e */ /* 0x000fe200000010ff */
[----:B------:R-:W-:Y:S01]  /*c4a0*/  FMUL R69, R69, R19 ;  /* 0x0000001345457220 */ /* 0x000fe20000400000 */
[----:B------:R-:W-:Y:S01]  /*c4b0*/  F2FP.BF16.F32.PACK_AB R63, RZ, R63 ;  /* 0x0000003fff3f723e */ /* 0x000fe200000010ff */
[----:B0-----:R-:W-:Y:S01]  /*c4c0*/  IMAD.U32 R6, RZ, RZ, UR4 ;  /* 0x00000004ff067e24 */ /* 0x001fe2000f8e00ff */
[----:B------:R-:W-:Y:S01]  /*c4d0*/  F2FP.BF16.F32.PACK_AB R64, RZ, R64 ;  /* 0x00000040ff40723e */ /* 0x000fe200000010ff */
[----:B------:R-:W-:Y:S01]  /*c4e0*/  FMUL R70, R70, R19 ;  /* 0x0000001346467220 */ /* 0x000fe20000400000 */
[----:B------:R-:W-:Y:S01]  /*c4f0*/  F2FP.BF16.F32.PACK_AB R65, RZ, R65 ;  /* 0x00000041ff41723e */ /* 0x000fe200000010ff */
[----:B------:R-:W-:Y:S01]  /*c500*/  FMUL R71, R71, R19 ;  /* 0x0000001347477220 */ /* 0x000fe20000400000 */
[----:B------:R-:W-:Y:S01]  /*c510*/  LEA.HI.X R9, R6, R7, R9, 0x8, P4 ;  /* 0x0000000706097211 */ /* 0x000fe200020f4409 */
[----:B------:R-:W-:Y:S01]  /*c520*/  @P2 IMAD.MOV.U32 R6, RZ, RZ, R4 ;  /* 0x000000ffff062224 */ /* 0x000fe200078e0004 */
[----:B------:R-:W-:Y:S01]  /*c530*/  @P2 MOV R7, R5 ;  /* 0x0000000500072202 */ /* 0x000fe20000000f00 */
[-C--:B------:R-:W-:Y:S01]  /*c540*/  FMUL R72, R72, R19.reuse ;  /* 0x0000001348487220 */ /* 0x080fe20000400000 */
[----:B------:R-:W-:Y:S01]  /*c550*/  ISETP.GT.AND P4, PT, R3, 0x8, P1 ;  /* 0x000000080300780c */ /* 0x000fe20000f84270 */
[-C--:B------:R-:W-:Y:S01]  /*c560*/  FMUL R73, R73, R19.reuse ;  /* 0x0000001349497220 */ /* 0x080fe20000400000 */
[----:B------:R-:W-:Y:S01]  /*c570*/  F2FP.BF16.F32.PACK_AB R66, RZ, R66 ;  /* 0x00000042ff42723e */ /* 0x000fe200000010ff */
[----:B------:R0:W-:Y:S01]  /*c580*/  @P2 STG.E.U16 desc[UR36][R6.64+0x172], R215 ;  /* 0x000172d706002986 */ /* 0x0001e2000c101524 */
[C---:B------:R-:W-:Y:S01]  /*c590*/  ISETP.GT.AND P2, PT, R3.reuse, RZ, P0 ;  /* 0x000000ff0300720c */ /* 0x040fe20000744270 */
        /* <DEDUP_REMOVED lines=8> */
[----:B------:R-:W-:Y:S01]  /*c620*/  FMUL R77, R77, R19 ;  /* 0x000000134d4d7220 */ /* 0x000fe20000400000 */
[----:B------:R-:W-:Y:S01]  /*c630*/  F2FP.BF16.F32.PACK_AB R70, RZ, R70 ;  /* 0x00000046ff46723e */ /* 0x000fe200000010ff */
[--C-:B0-----:R-:W-:Y:S01]  /*c640*/  @P3 IMAD.MOV.U32 R6, RZ, RZ, R8.reuse ;  /* 0x000000ffff063224 */ /* 0x101fe200078e0008 */
[----:B------:R-:W-:Y:S01]  /*c650*/  F2FP.BF16.F32.PACK_AB R71, RZ, R71 ;  /* 0x00000047ff47723e */ /* 0x000fe200000010ff */
[--C-:B------:R-:W-:Y:S01]  /*c660*/  @P3 IMAD.MOV.U32 R7, RZ, RZ, R9.reuse ;  /* 0x000000ffff073224 */ /* 0x100fe200078e0009 */
[----:B------:R-:W-:Y:S01]  /*c670*/  F2FP.BF16.F32.PACK_AB R72, RZ, R72 ;  /* 0x00000048ff48723e */ /* 0x000fe200000010ff */
[----:B------:R-:W-:Y:S01]  /*c680*/  FMUL R78, R78, R19 ;  /* 0x000000134e4e7220 */ /* 0x000fe20000400000 */
[----:B------:R-:W-:Y:S01]  /*c690*/  F2FP.BF16.F32.PACK_AB R73, RZ, R73 ;  /* 0x00000049ff49723e */ /* 0x000fe200000010ff */
[-C--:B------:R-:W-:Y:S01]  /*c6a0*/  FMUL R79, R79, R19.reuse ;  /* 0x000000134f4f7220 */ /* 0x080fe20000400000 */
[----:B------:R0:W-:Y:S01]  /*c6b0*/  @P3 STG.E.U16 desc[UR36][R6.64+0x2], R25 ;  /* 0x0000021906003986 */ /* 0x0001e2000c101524 */
[----:B------:R-:W-:Y:S01]  /*c6c0*/  IADD3 R4, P3, R8, UR7, RZ ;  /* 0x0000000708047c10 */ /* 0x000fe2000ff7e0ff */
[-C--:B------:R-:W-:Y:S01]  /*c6d0*/  FMUL R80, R80, R19.reuse ;  /* 0x0000001350507220 */ /* 0x080fe20000400000 */
[----:B------:R-:W-:Y:S01]  /*c6e0*/  F2FP.BF16.F32.PACK_AB R74, RZ, R74 ;  /* 0x0000004aff4a723e */ /* 0x000fe200000010ff */
[-C--:B------:R-:W-:Y:S01]  /*c6f0*/  FMUL R81, R81, R19.reuse ;  /* 0x0000001351517220 */ /* 0x080fe20000400000 */
[----:B------:R-:W-:Y:S01]  /*c700*/  IADD3.X R5, R9, UR6, RZ, P3, !PT ;  /* 0x0000000609057c10 */ /* 0x000fe20009ffe4ff */
[-C--:B------:R-:W-:Y:S01]  /*c710*/  FMUL R82, R82, R19.reuse ;  /* 0x0000001352527220 */ /* 0x080fe20000400000 */
[----:B------:R-:W-:Y:S01]  /*c720*/  ISETP.GT.AND P3, PT, R3, 0x9, P1 ;  /* 0x000000090300780c */ /* 0x000fe20000f64270 */
[----:B------:R-:W-:Y:S01]  /*c730*/  FMUL R83, R83, R19 ;  /* 0x0000001353537220 */ /* 0x000fe20000400000 */
[----:B------:R-:W-:Y:S01]  /*c740*/  F2FP.BF16.F32.PACK_AB R75, RZ, R75 ;  /* 0x0000004bff4b723e */ /* 0x000fe200000010ff */
[----:B------:R-:W-:Y:S01]  /*c750*/  @P2 STG.E.U16 desc[UR36][R4.64], R26 ;  /* 0x0000001a04002986 */ /* 0x000fe2000c101524 */
[C---:B------:R-:W-:Y:S01]  /*c760*/  ISETP.GT.AND P2, PT, R3.reuse, 0x8, P0 ;  /* 0x000000080300780c */ /* 0x040fe20000744270 */
[--C-:B0-----:R-:W-:Y:S01]  /*c770*/  @P4 IMAD.MOV.U32 R6, RZ, RZ, R8.reuse ;  /* 0x000000ffff064224 */ /* 0x101fe200078e0008 */
[----:B------:R-:W-:Y:S01]  /*c780*/  F2FP.BF16.F32.PACK_AB R76, RZ, R76 ;  /* 0x0000004cff4c723e */ /* 0x000fe200000010ff */
[--C-:B------:R-:W-:Y:S01]  /*c790*/  @P4 IMAD.MOV.U32 R7, RZ, RZ, R9.reuse ;  /* 0x000000ffff074224 */ /* 0x100fe200078e0009 */
[----:B------:R-:W-:Y:S01]  /*c7a0*/  @P5 STG.E.U16 desc[UR36][R4.64+0x2], R27 ;  /* 0x0000021b04005986 */ /* 0x000fe2000c101524 */
[C---:B------:R-:W-:Y:S01]  /*c7b0*/  ISETP.GT.AND P5, PT, R3.reuse, 0x9, P0 ;  /* 0x000000090300780c */ /* 0x040fe200007a4270 */
[----:B------:R-:W-:Y:S01]  /*c7c0*/  FMUL R84, R84, R19 ;  /* 0x0000001354547220 */ /* 0x000fe20000400000 */
[----:B------:R-:W-:Y:S01]  /*c7d0*/  F2FP.BF16.F32.PACK_AB R77, RZ, R77 ;  /* 0x0000004dff4d723e */ /* 0x000fe200000010ff */
[----:B------:R0:W-:Y:S01]  /*c7e0*/  @P4 STG.E.U16 desc[UR36][R6.64+0x10], R28 ;  /* 0x0000101c06004986 */ /* 0x0001e2000c101524 */
        /* <DEDUP_REMOVED lines=87> */
[--C-:B0-----:R-:W-:Y:S01]  /*cd60*/  @P3 IMAD.MOV.U32 R7, RZ, RZ, R9.reuse ;  /* 0x000000ffff073224 */ /* 0x101fe200078e0009 */
[----:B------:R-:W-:Y:S01]  /*cd70*/  @P3 MOV R6, R8 ;  /* 0x0000000800063202 */ /* 0x000fe20000000f00 */
[----:B------:R-:W-:Y:S01]  /*cd80*/  FMUL R114, R114, R19 ;  /* 0x0000001372727220 */ /* 0x000fe20000400000 */
[----:B------:R-:W-:Y:S01]  /*cd90*/  F2FP.BF16.F32.PACK_AB R111, RZ, R111 ;  /* 0x0000006fff6f723e */ /* 0x000fe200000010ff */
[-C--:B------:R-:W-:Y:S01]  /*cda0*/  FMUL R115, R115, R19.reuse ;  /* 0x0000001373737220 */ /* 0x080fe20000400000 */
[----:B------:R-:W-:Y:S01]  /*cdb0*/  F2FP.BF16.F32.PACK_AB R112, RZ, R112 ;  /* 0x00000070ff70723e */ /* 0x000fe200000010ff */
[----:B------:R0:W-:Y:S01]  /*cdc0*/  @P3 STG.E.U16 desc[UR36][R6.64+0x32], R37 ;  /* 0x0000322506003986 */ /* 0x0001e2000c101524 */
        /* <DEDUP_REMOVED lines=11> */
[----:B0-----:R-:W-:Y:S01]  /*ce80*/  @P4 IMAD.MOV.U32 R6, RZ, RZ, R8 ;  /* 0x000000ffff064224 */ /* 0x001fe200078e0008 */
[----:B------:R-:W-:Y:S01]  /*ce90*/  F2FP.BF16.F32.PACK_AB R116, RZ, R116 ;  /* 0x00000074ff74723e */ /* 0x000fe200000010ff */
[----:B------:R-:W-:-:S02]  /*cea0*/  @P4 IMAD.MOV.U32 R7, RZ, RZ, R9 ;  /* 0x000000ffff074224 */ /* 0x000fc400078e0009 */
[----:B------:R-:W-:Y:S01]  /*ceb0*/  FMUL R119, R119, R19 ;  /* 0x0000001377777220 */ /* 0x000fe20000400000 */
[----:B------:R-:W-:Y:S02]  /*cec0*/  F2FP.BF16.F32.PACK_AB R117, RZ, R117 ;  /* 0x00000075ff75723e */ /* 0x000fe400000010ff */
[----:B------:R-:W-:Y:S01]  /*ced0*/  F2FP.BF16.F32.PACK_AB R118, RZ, R118 ;  /* 0x00000076ff76723e */ /* 0x000fe200000010ff */
[----:B------:R0:W-:Y:S01]  /*cee0*/  @P4 STG.E.U16 desc[UR36][R6.64+0x40], R40 ;  /* 0x0000402806004986 */ /* 0x0001e2000c101524 */
[----:B------:R-:W-:Y:S02]  /*cef0*/  ISETP.GT.AND P4, PT, R3, 0x28, P1 ;  /* 0x000000280300780c */ /* 0x000fe40000f84270 */
[----:B------:R-:W-:Y:S01]  /*cf00*/  F2FP.BF16.F32.PACK_AB R119, RZ, R119 ;  /* 0x00000077ff77723e */ /* 0x000fe200000010ff */
[----:B0-----:R-:W-:Y:S02]  /*cf10*/  @P3 IMAD.MOV.U32 R6, RZ, RZ, R8 ;  /* 0x000000ffff063224 */ /* 0x001fe400078e0008 */
[----:B------:R-:W-:-:S05]  /*cf20*/  @P3 IMAD.MOV.U32 R7, RZ, RZ, R9 ;  /* 0x000000ffff073224 */ /* 0x000fca00078e0009 */
[----:B------:R0:W-:Y:S01]  /*cf30*/  @P3 STG.E.U16 desc[UR36][R6.64+0x42], R41 ;  /* 0x0000422906003986 */ /* 0x0001e2000c101524 */
[----:B------:R-:W-:-:S03]  /*cf40*/  ISETP.GT.AND P3, PT, R3, 0x29, P1 ;  /* 0x000000290300780c */ /* 0x000fc60000f64270 */
[----:B------:R-:W-:Y:S01]  /*cf50*/  @P2 STG.E.U16 desc[UR36][R4.64+0x40], R42 ;  /* 0x0000402a04002986 */ /* 0x000fe2000c101524 */
[----:B------:R-:W-:-:S03]  /*cf60*/  ISETP.GT.AND P2, PT, R3, 0x28, P0 ;  /* 0x000000280300780c */ /* 0x000fc60000744270 */
[----:B------:R-:W-:Y:S01]  /*cf70*/  @P5 STG.E.U16 desc[UR36][R4.64+0x42], R43 ;  /* 0x0000422b04005986 */ /* 0x000fe2000c101524 */
[----:B------:R-:W-:Y:S01]  /*cf80*/  ISETP.GT.AND P5, PT, R3, 0x29, P0 ;  /* 0x000000290300780c */ /* 0x000fe200007a4270 */
[----:B0-----:R-:W-:Y:S02]  /*cf90*/  @P4 IMAD.MOV.U32 R6, RZ, RZ, R8 ;  /* 0x000000ffff064224 */ /* 0x001fe400078e0008 */
[----:B------:R-:W-:-:S05]  /*cfa0*/  @P4 IMAD.MOV.U32 R7, RZ, RZ, R9 ;  /* 0x000000ffff074224 */ /* 0x000fca00078e0009 */
[----:B------:R0:W-:Y:S01]  /*cfb0*/  @P4 STG.E.U16 desc[UR36][R6.64+0x50], R44 ;  /* 0x0000502c06004986 */ /* 0x0001e2000c101524 */
[----:B------:R-:W-:Y:S01]  /*cfc0*/  ISETP.GT.AND P4, PT, R3, 0x30, P1 ;  /* 0x000000300300780c */ /* 0x000fe20000f84270 */
        /* <DEDUP_REMOVED lines=12> */
[----:B0-----:R-:W-:Y:S01]  /*d090*/  @P3 IMAD.MOV.U32 R6, RZ, RZ, R8 ;  /* 0x000000ffff063224 */ /* 0x001fe200078e0008 */
[----:B------:R-:W-:-:S05]  /*d0a0*/  @P3 MOV R7, R9 ;  /* 0x0000000900073202 */ /* 0x000fca0000000f00 */
        /* <DEDUP_REMOVED lines=41> */
[----:B------:R-:W-:Y:S02]  /*d340*/  ISETP.GT.AND P5, PT, R3, 0x51, P0 ;  /* 0x000000510300780c */ /* 0x000fe400007a4270 */
[----:B0-----:R-:W-:Y:S01]  /*d350*/  @P4 MOV R6, R8 ;  /* 0x0000000800064202 */ /* 0x001fe20000000f00 */
        /* <DEDUP_REMOVED lines=35> */
[----:B0-----:R-:W-:Y:S01]  /*d590*/  @P4 IMAD.MOV.U32 R6, RZ, RZ, R8 ;  /* 0x000000ffff064224 */ /* 0x001fe200078e0008 */
[----:B------:R-:W-:-:S05]  /*d5a0*/  @P4 MOV R7, R9 ;  /* 0x0000000900074202 */ /* 0x000fca0000000f00 */
        /* <DEDUP_REMOVED lines=37> */
[----:B------:R-:W-:Y:S02]  /*d800*/  ISETP.GT.AND P4, PT, R3, 0x88, P1 ;  /* 0x000000880300780c */ /* 0x000fe40000f84270 */
[----:B0-----:R-:W-:Y:S01]  /*d810*/  @P3 MOV R6, R8 ;  /* 0x0000000800063202 */ /* 0x001fe20000000f00 */
        /* <DEDUP_REMOVED lines=70> */
[C---:B------:R-:W-:Y:S02]  /*dc80*/  ISETP.GT.AND P4, PT, R3.reuse, 0xb1, P0 ;  /* 0x000000b10300780c */ /* 0x040fe40000784270 */
[----:B------:R-:W-:Y:S01]  /*dc90*/  ISETP.GT.AND P0, PT, R3, 0xb9, P0 ;  /* 0x000000b90300780c */ /* 0x000fe20000704270 */
[----:B0-----:R-:W-:Y:S02]  /*dca0*/  @P3 IMAD.MOV.U32 R6, RZ, RZ, R8 ;  /* 0x000000ffff063224 */ /* 0x001fe400078e0008 */
[----:B------:R-:W-:-:S05]  /*dcb0*/  @P3 IMAD.MOV.U32 R7, RZ, RZ, R9 ;  /* 0x000000ffff073224 */ /* 0x000fca00078e0009 */
[----:B------:R0:W-:Y:S01]  /*dcc0*/  @P3 STG.E.U16 desc[UR36][R6.64+0x162], R113 ;  /* 0x0001627106003986 */ /* 0x0001e2000c101524 */
[C---:B------:R-:W-:Y:S02]  /*dcd0*/  ISETP.GT.AND P3, PT, R3.reuse, 0xb8, P1 ;  /* 0x000000b80300780c */ /* 0x040fe40000f64270 */
[----:B------:R-:W-:Y:S01]  /*dce0*/  ISETP.GT.AND P1, PT, R3, 0xb9, P1 ;  /* 0x000000b90300780c */ /* 0x000fe20000f24270 */
[----:B------:R-:W-:Y:S04]  /*dcf0*/  @P2 STG.E.U16 desc[UR36][R4.64+0x160], R114 ;  /* 0x0001607204002986 */ /* 0x000fe8000c101524 */
[----:B------:R-:W-:Y:S06]  /*dd00*/  @P4 STG.E.U16 desc[UR36][R4.64+0x162], R115 ;  /* 0x0001627304004986 */ /* 0x000fec000c101524 */
[----:B0-----:R-:W-:Y:S01]  /*dd10*/  @P3 MOV R6, R8 ;  /* 0x0000000800063202 */ /* 0x001fe20000000f00 */
[----:B------:R-:W-:-:S05]  /*dd20*/  @P3 IMAD.MOV.U32 R7, RZ, RZ, R9 ;  /* 0x000000ffff073224 */ /* 0x000fca00078e0009 */
[----:B------:R0:W-:Y:S04]  /*dd30*/  @P3 STG.E.U16 desc[UR36][R6.64+0x170], R116 ;  /* 0x0001707406003986 */ /* 0x0001e8000c101524 */
[----:B------:R1:W-:Y:S04]  /*dd40*/  @P1 STG.E.U16 desc[UR36][R8.64+0x172], R117 ;  /* 0x0001727508001986 */ /* 0x0003e8000c101524 */
[----:B------:R1:W-:Y:S01]  /*dd50*/  @P5 STG.E.U16 desc[UR36][R4.64+0x170], R118 ;  /* 0x0001707604005986 */ /* 0x0003e2000c101524 */
[----:B0-----:R-:W-:Y:S02]  /*dd60*/  @P0 IMAD.MOV.U32 R6, RZ, RZ, R4 ;  /* 0x000000ffff060224 */ /* 0x001fe400078e0004 */
[----:B------:R-:W-:-:S05]  /*dd70*/  @P0 IMAD.MOV.U32 R7, RZ, RZ, R5 ;  /* 0x000000ffff070224 */ /* 0x000fca00078e0005 */
[----:B------:R1:W-:Y:S02]  /*dd80*/  @P0 STG.E.U16 desc[UR36][R6.64+0x172], R119 ;  /* 0x0001727706000986 */ /* 0x0003e4000c101524 */
.L_x_415:
[----:B------:R-:W-:Y:S05]  /*dd90*/  BSYNC B0 ;  /* 0x0000000000007941 */ /* 0x000fea0003800000 */
.L_x_33:
[----:B------:R-:W-:Y:S01]  /*dda0*/  ULDC UR4, c[0x0][0xc] ;  /* 0x0000030000047ab9 */ /* 0x000fe20000000800 */
[----:B------:R-:W-:Y:S01]  /*ddb0*/  ULDC UR5, c[0x0][0x10] ;  /* 0x0000040000057ab9 */ /* 0x000fe20000000800 */
[----:B------:R-:W2:Y:S01]  /*ddc0*/  LDC R3, c[0x0][0x14] ;  /* 0x00000500ff037b82 */ /* 0x000ea20000000800 */
[----:B------:R-:W-:Y:S01]  /*ddd0*/  UIMAD.WIDE.U32 UR4, UR4, UR5, URZ ;  /* 0x00000005040472a5 */ /* 0x000fe2000f8e003f */
[----:B01----:R-:W-:Y:S01]  /*dde0*/  IMAD.MOV.U32 R4, RZ, RZ, R18 ;  /* 0x000000ffff047224 */ /* 0x003fe200078e0012 */
[----:B------:R-:W-:Y:S01]  /*ddf0*/  UMOV UR43, 0xffffffff ;  /* 0xffffffff002b7882 */ /* 0x000fe20000000000 */
[----:B------:R-:W-:Y:S01]  /*de00*/  IMAD.MOV.U32 R5, RZ, RZ, R17 ;  /* 0x000000ffff057224 */ /* 0x000fe200078e0011 */
[----:B------:R-:W-:Y:S02]  /*de10*/  PRMT R0, RZ, 0x7610, R0 ;  /* 0x00007610ff007816 */ /* 0x000fe40000000000 */
[----:B--2---:R-:W-:-:S04]  /*de20*/  IMAD.WIDE.U32 R4, R3, UR4, R4 ;  /* 0x0000000403047c25 */ /* 0x004fc8000f8e0004 */
[----:B------:R-:W-:Y:S01]  /*de30*/  IMAD R3, R3, UR5, RZ ;  /* 0x0000000503037c24 */ /* 0x000fe2000f8e02ff */
[----:B------:R-:W-:Y:S01]  /*de40*/  ULDC.64 UR4, c[0x0][0x650] ;  /* 0x0001940000047ab9 */ /* 0x000fe20000000a00 */
[----:B------:R-:W-:Y:S01]  /*de50*/  IMAD.MOV.U32 R18, RZ, RZ, R4 ;  /* 0x000000ffff127224 */ /* 0x000fe200078e0004 */
[----:B------:R-:W-:Y:S01]  /*de60*/  ISETP.GE.U32.AND P0, PT, R4, UR4, PT ;  /* 0x0000000404007c0c */ /* 0x000fe2000bf06070 */
[----:B------:R-:W-:Y:S02]  /*de70*/  IMAD.IADD R17, R5, 0x1, R3 ;  /* 0x0000000105117824 */ /* 0x000fe400078e0203 */
[----:B------:R-:W-:-:S03]  /*de80*/  IMAD.MOV.U32 R3, RZ, RZ, -0x1 ;  /* 0xffffffffff037424 */ /* 0x000fc600078e00ff */
[----:B------:R-:W-:Y:S02]  /*de90*/  ISETP.GE.U32.AND.EX P0, PT, R17, UR5, PT, P0 ;  /* 0x0000000511007c0c */ /* 0x000fe4000bf06100 */
[----:B------:R0:W-:Y:S11]  /*dea0*/  STL [R1], R3 ;  /* 0x0000000301007387 */ /* 0x0001f60000100800 */
[----:B0-----:R-:W-:Y:S05]  /*deb0*/  @P0 BRA `(.L_x_416) ;  /* 0x0000000400740947 */ /* 0x001fea0003800000 */
[----:B---34-:R-:W0:Y:S01]  /*dec0*/  S2R R12, SR_CTAID.X ;  /* 0x00000000000c7919 */ /* 0x018e220000002500 */
[----:B------:R-:W1:Y:S01]  /*ded0*/  LDC.64 R10, c[0x0][0x628] ;  /* 0x00018a00ff0a7b82 */ /* 0x000e620000000a00 */
[----:B------:R-:W-:Y:S01]  /*dee0*/  ULDC UR4, c[0x0][0x150] ;  /* 0x0000540000047ab9 */ /* 0x000fe20000000800 */
[----:B------:R-:W-:Y:S01]  /*def0*/  IMAD.MOV.U32 R8, RZ, RZ, R18 ;  /* 0x000000ffff087224 */ /* 0x000fe200078e0012 */
[----:B-----5:R-:W2:Y:S01]  /*df00*/  S2R R23, SR_CTAID.Y ;  /* 0x0000000000177919 */ /* 0x020ea20000002600 */
[----:B------:R-:W-:-:S04]  /*df10*/  IMAD.MOV.U32 R9, RZ, RZ, R17 ;  /* 0x000000ffff097224 */ /* 0x000fc800078e0011 */
[----:B------:R-:W3:Y:S08]  /*df20*/  LDC R21, c[0x0][0x144] ;  /* 0x00005100ff157b82 */ /* 0x000ef00000000800 */
[----:B------:R-:W4:Y:S08]  /*df30*/  LDC R0, c[0x0][0x630] ;  /* 0x00018c00ff007b82 */ /* 0x000f300000000800 */
[----:B------:R-:W2:Y:S01]  /*df40*/  LDC.64 R14, c[0x0][0x620] ;  /* 0x00018800ff0e7b82 */ /* 0x000ea20000000a00 */
[----:B-1----:R-:W-:-:S04]  /*df50*/  ISETP.NE.U32.AND P0, PT, R10, RZ, PT ;  /* 0x000000ff0a00720c */ /* 0x002fc80003f05070 */
[----:B------:R-:W-:Y:S02]  /*df60*/  ISETP.NE.AND.EX P0, PT, R11, RZ, PT, P0 ;  /* 0x000000ff0b00720c */ /* 0x000fe40003f05300 */
[----:B0-----:R-:W-:-:S05]  /*df70*/  I2FP.F32.U32 R3, R12 ;  /* 0x0000000c00037245 */ /* 0x001fca0000201000 */
[----:B------:R-:W-:-:S04]  /*df80*/  FMUL R3, R3, UR4 ;  /* 0x0000000403037c20 */ /* 0x000fc80008400000 */
[----:B------:R0:W1:Y:S02]  /*df90*/  F2I.U32.TRUNC.NTZ R20, R3 ;  /* 0x0000000300147305 */ /* 0x000064000020f000 */
[----:B---34-:R-:W-:Y:S05]  /*dfa0*/  @!P0 BRA `(.L_x_417) ;  /* 0x0000000000288947 */ /* 0x018fea0003800000 */
[----:B0-----:R-:W0:Y:S02]  /*dfb0*/  LDC R3, c[0x0][0x634] ;  /* 0x00018d00ff037b82 */ /* 0x001e240000000800 */
[----:B0-----:R-:W-:-:S05]  /*dfc0*/  IADD3 R3, P0, R18, R3, RZ ;  /* 0x0000000312037210 */ /* 0x001fca0007f1e0ff */
[----:B------:R-:W-:-:S04]  /*dfd0*/  IMAD.X R13, RZ, RZ, R17, P0 ;  /* 0x000000ffff0d7224 */ /* 0x000fc800000e0611 */
[----:B------:R-:W-:-:S04]  /*dfe0*/  IMAD.WIDE.U32 R4, R13, R10, RZ ;  /* 0x0000000a0d047225 */ /* 0x000fc800078e00ff */
[----:B------:R-:W-:-:S04]  /*dff0*/  IMAD.WIDE.U32 R6, P0, R3, R11, R4 ;  /* 0x0000000b03067225 */ /* 0x000fc80007800004 */
[----:B------:R-:W-:Y:S01]  /*e000*/  IMAD.WIDE.U32 R4, R3, R10, RZ ;  /* 0x0000000a03047225 */ /* 0x000fe200078e00ff */
[----:B------:R-:W-:-:S03]  /*e010*/  MOV R8, R7 ;  /* 0x0000000700087202 */ /* 0x000fc60000000f00 */
[----:B------:R-:W-:Y:S01]  /*e020*/  IMAD.X R9, RZ, RZ, RZ, P0 ;  /* 0x000000ffff097224 */ /* 0x000fe200000e06ff */
[----:B------:R-:W-:-:S05]  /*e030*/  IADD3 RZ, P0, R5, R6, RZ ;  /* 0x0000000605ff7210 */ /* 0x000fca0007f1e0ff */
[----:B------:R-:W-:-:S08]  /*e040*/  IMAD.WIDE.U32.X R8, R13, R11, R8, P0 ;  /* 0x0000000b0d087225 */ /* 0x000fd000000e0408 */
.L_x_417:
[-CC-:B------:R-:W-:Y:S01]  /*e050*/  SHF.R.U64 R31, R8, R0.reuse, R9.reuse ;  /* 0x00000000081f7219 */ /* 0x180fe20000001209 */
[----:B------:R-:W3:Y:S01]  /*e060*/  LDC.64 R26, c[0x0][0x640] ;  /* 0x00019000ff1a7b82 */ /* 0x000ee20000000a00 */
[----:B------:R-:W-:Y:S01]  /*e070*/  SHF.R.U32.HI R0, RZ, R0, R9 ;  /* 0x00000000ff007219 */ /* 0x000fe20000011609 */
[----:B------:R-:W-:Y:S01]  /*e080*/  IMAD.MOV.U32 R4, RZ, RZ, R18 ;  /* 0x000000ffff047224 */ /* 0x000fe200078e0012 */
[----:B0-----:R-:W-:Y:S01]  /*e090*/  IADD3 R3, P0, RZ, -R31, RZ ;  /* 0x8000001fff037210 */ /* 0x001fe20007f1e0ff */
[----:B-1----:R-:W-:Y:S01]  /*e0a0*/  IMAD.MOV R20, RZ, RZ, -R20 ;  /* 0x000000ffff147224 */ /* 0x002fe200078e0a14 */
[----:B------:R-:W-:Y:S01]  /*e0b0*/  ULDC UR4, c[0x0][0x154] ;  /* 0x0000550000047ab9 */ /* 0x000fe20000000800 */
[----:B------:R-:W-:Y:S02]  /*e0c0*/  IMAD.MOV.U32 R7, RZ, RZ, 0x1 ;  /* 0x00000001ff077424 */ /* 0x000fe400078e00ff */
[----:B------:R-:W0:Y:S01]  /*e0d0*/  LDC R6, c[0x0][0x618] ;  /* 0x00018600ff067b82 */ /* 0x000e220000000800 */
[----:B------:R-:W-:-:S02]  /*e0e0*/  IMAD.X R5, RZ, RZ, ~R0, P0 ;  /* 0x000000ffff057224 */ /* 0x000fc400000e0e00 */
[----:B------:R-:W-:Y:S02]  /*e0f0*/  IMAD R21, R21, R20, R12 ;  /* 0x0000001415157224 */ /* 0x000fe400078e020c */
[-C--:B--2---:R-:W-:Y:S02]  /*e100*/  IMAD R0, R5, R14.reuse, RZ ;  /* 0x0000000e05007224 */ /* 0x084fe400078e02ff */
[----:B------:R-:W-:Y:S01]  /*e110*/  IMAD.MOV.U32 R5, RZ, RZ, R17 ;  /* 0x000000ffff057224 */ /* 0x000fe200078e0011 */
[----:B------:R-:W1:Y:S01]  /*e120*/  LDC R8, c[0x0][0x608] ;  /* 0x00018200ff087b82 */ /* 0x000e620000000800 */
[----:B------:R-:W-:-:S04]  /*e130*/  IMAD.WIDE.U32 R4, R3, R14, R4 ;  /* 0x0000000e03047225 */ /* 0x000fc800078e0004 */
[----:B------:R-:W-:-:S03]  /*e140*/  IMAD R3, R3, R15, R0 ;  /* 0x0000000f03037224 */ /* 0x000fc600078e0200 */
[----:B------:R-:W2:Y:S01]  /*e150*/  LDC R24, c[0x0][0x658] ;  /* 0x00019600ff187b82 */ /* 0x000ea20000000800 */
[----:B------:R-:W-:Y:S01]  /*e160*/  I2FP.F32.U32 R0, R23 ;  /* 0x0000001700007245 */ /* 0x000fe20000201000 */
[----:B------:R-:W-:Y:S01]  /*e170*/  IMAD.IADD R3, R5, 0x1, R3 ;  /* 0x0000000105037824 */ /* 0x000fe200078e0203 */
[----:B---3--:R-:W-:Y:S01]  /*e180*/  ISETP.NE.U32.AND P0, PT, R26, RZ, PT ;  /* 0x000000ff1a00720c */ /* 0x008fe20003f05070 */
[----:B------:R-:W-:Y:S02]  /*e190*/  IMAD.MOV.U32 R5, RZ, RZ, -0x1 ;  /* 0xffffffffff057424 */ /* 0x000fe400078e00ff */
[----:B------:R-:W-:Y:S02]  /*e1a0*/  FMUL R0, R0, UR4 ;  /* 0x0000000400007c20 */ /* 0x000fe40008400000 */
[----:B------:R-:W3:Y:S01]  /*e1b0*/  LDC R20, c[0x0][0x148] ;  /* 0x00005200ff147b82 */ /* 0x000ee20000000800 */
[----:B0-----:R-:W-:Y:S01]  /*e1c0*/  SHF.R.U64 R12, R4, R6, R3 ;  /* 0x00000006040c7219 */ /* 0x001fe20000001203 */
[----:B------:R0:W4:Y:S01]  /*e1d0*/  F2I.U32.TRUNC.NTZ R13, R0 ;  /* 0x00000000000d7305 */ /* 0x000122000020f000 */
[----:B------:R-:W-:-:S02]  /*e1e0*/  ISETP.NE.AND.EX P0, PT, R27, RZ, PT, P0 ;  /* 0x000000ff1b00720c */ /* 0x000fc40003f05300 */
[----:B------:R-:W-:-:S03]  /*e1f0*/  SHF.R.U32.HI R3, RZ, R6, R3 ;  /* 0x00000006ff037219 */ /* 0x000fc60000011603 */
[----:B------:R-:W0:Y:S01]  /*e200*/  LDC R15, c[0x0][0x600] ;  /* 0x00018000ff0f7b82 */ /* 0x000e220000000800 */
[-CC-:B-1----:R-:W-:Y:S02]  /*e210*/  SHF.R.U64 R10, R12, R8.reuse, R3.reuse ;  /* 0x000000080c0a7219 */ /* 0x182fe40000001203 */
[----:B------:R-:W-:-:S05]  /*e220*/  SHF.R.U32.HI R3, RZ, R8, R3 ;  /* 0x00000008ff037219 */ /* 0x000fca0000011603 */
[----:B------:R-:W1:Y:S01]  /*e230*/  LDC R28, c[0x0][0x648] ;  /* 0x00019200ff1c7b82 */ /* 0x000e620000000800 */
[-C--:B--2---:R-:W-:Y:S02]  /*e240*/  SHF.L.U32 R4, R5, R24.reuse, RZ ;  /* 0x0000001805047219 */ /* 0x084fe400000006ff */
[--C-:B------:R-:W-:Y:S02]  /*e250*/  SHF.R.U64 R14, R10, R24, R3.reuse ;  /* 0x000000180a0e7219 */ /* 0x100fe40000001203 */
[----:B------:R-:W-:Y:S02]  /*e260*/  LOP3.LUT R25, RZ, R4, RZ, 0x33, !PT ;  /* 0x00000004ff197212 */ /* 0x000fe400078e33ff */
[-C--:B------:R-:W-:Y:S01]  /*e270*/  SHF.R.U32.HI R5, RZ, R24.reuse, R3 ;  /* 0x00000018ff057219 */ /* 0x080fe20000011603 */
[----:B------:R-:W2:Y:S01]  /*e280*/  LDC R29, c[0x0][0x638] ;  /* 0x00018e00ff1d7b82 */ /* 0x000ea20000000800 */
[----:B------:R-:W-:Y:S01]  /*e290*/  SHF.L.U32 R226, R7, R24, RZ ;  /* 0x0000001807e27219 */ /* 0x000fe200000006ff */
[----:B------:R-:W-:-:S06]  /*e2a0*/  IMAD.MOV.U32 R4, RZ, RZ, R14 ;  /* 0x000000ffff047224 */ /* 0x000fcc00078e000e */
[----:B------:R-:W0:Y:S01]  /*e2b0*/  LDC R30, c[0x0][0x610] ;  /* 0x00018400ff1e7b82 */ /* 0x000e220000000800 */
[----:B----4-:R-:W-:Y:S05]  /*e2c0*/  @!P0 BRA `(.L_x_418) ;  /* 0x0000000000288947 */ /* 0x010fea0003800000 */
        /* <DEDUP_REMOVED lines=10> */
.L_x_418:
[----:B------:R-:W4:Y:S01]  /*e370*/  LDC R3, c[0x0][0x65c] ;  /* 0x00019700ff037b82 */ /* 0x000f220000000800 */
[----:B01----:R-:W-:Y:S01]  /*e380*/  SHF.R.U64 R0, R4, R28, R5 ;  /* 0x0000001c04007219 */ /* 0x003fe20000001205 */
[----:B------:R-:W-:Y:S01]  /*e390*/  IMAD.MOV R13, RZ, RZ, -R13 ;  /* 0x000000ffff0d7224 */ /* 0x000fe200078e0a0d */
[----:B------:R-:W-:Y:S02]  /*e3a0*/  LOP3.LUT R7, R10, R25, RZ, 0xc0, !PT ;  /* 0x000000190a077212 */ /* 0x000fe400078ec0ff */
[----:B------:R-:W-:Y:S02]  /*e3b0*/  IADD3 R5, R15, -0x1, RZ ;  /* 0xffffffff0f057810 */ /* 0x000fe40007ffe0ff */
[----:B------:R-:W-:Y:S01]  /*e3c0*/  R2UR UR43, R31 ;  /* 0x000000001f2b72ca */ /* 0x000fe200000e0000 */
[----:B------:R-:W-:Y:S01]  /*e3d0*/  IMAD R226, R226, R0, R7 ;  /* 0x00000000e2e27224 */ /* 0x000fe200078e0207 */
[----:B------:R-:W-:Y:S02]  /*e3e0*/  LOP3.LUT R5, R12, R5, RZ, 0xc0, !PT ;  /* 0x000000050c057212 */ /* 0x000fe400078ec0ff */
[----:B----4-:R-:W-:Y:S01]  /*e3f0*/  ISETP.NE.AND P0, PT, R3, 0x1, PT ;  /* 0x000000010300780c */ /* 0x010fe20003f05270 */
[----:B------:R-:W-:-:S04]  /*e400*/  IMAD.MOV R3, RZ, RZ, -R0 ;  /* 0x000000ffff037224 */ /* 0x000fc800078e0a00 */
[----:B--2---:R-:W-:-:S04]  /*e410*/  IMAD R0, R3, R29, R14 ;  /* 0x0000001d03007224 */ /* 0x004fc800078e020e */
[----:B------:R-:W-:Y:S02]  /*e420*/  IMAD R3, R0, R15, R5 ;  /* 0x0000000f00037224 */ /* 0x000fe400078e0205 */
[----:B------:R-:W-:Y:S02]  /*e430*/  IMAD.MOV.U32 R0, RZ, RZ, 0x1 ;  /* 0x00000001ff007424 */ /* 0x000fe400078e00ff */
[----:B---3--:R-:W-:-:S04]  /*e440*/  @P0 IMAD R21, R20, R13, R23 ;  /* 0x0000000d14150224 */ /* 0x008fc800078e0217 */
[----:B------:R-:W-:-:S05]  /*e450*/  IMAD R226, R226, R30, R21 ;  /* 0x0000001ee2e27224 */ /* 0x000fca00078e0215 */
[----:B------:R-:W-:Y:S02]  /*e460*/  SEL R4, R3, R226, !P0 ;  /* 0x000000e203047207 */ /* 0x000fe40004000000 */
[----:B------:R-:W-:-:S03]  /*e470*/  SEL R226, R226, R3, !P0 ;  /* 0x00000003e2e27207 */ /* 0x000fc60004000000 */
[----:B------:R0:W-:Y:S04]  /*e480*/  STL [R1], R4 ;  /* 0x0000000401007387 */ /* 0x0001e80000100800 */
.L_x_416:
[----:B------:R-:W-:Y:S01]  /*e490*/  LOP3.LUT P0, RZ, R0, 0xff, RZ, 0xc0, !PT ;  /* 0x000000ff00ff7812 */ /* 0x000fe2000780c0ff */
[----:B-----5:R-:W-:-:S12]  /*e4a0*/  IMAD.MOV.U32 R23, RZ, RZ, R226 ;  /* 0x000000ffff177224 */ /* 0x020fd800078e00e2 */
[----:B------:R-:W-:Y:S05]  /*e4b0*/  @P0 BRA `(.L_x_419) ;  /* 0xffffff2c00e00947 */ /* 0x000fea000383ffff */
[----:B------:R-:W-:Y:S05]  /*e4c0*/  EXIT ;  /* 0x000000000000794d */ /* 0x000fea0003800000 */
.L_x_8:
[----:B------:R-:W-:Y:S01]  /*e4d0*/  ULDC.64 UR4, c[0x0][0x650] ;  /* 0x0001940000047ab9 */ /* 0x000fe20000000a00 */
[----:B------:R-:W-:Y:S01]  /*e4e0*/  PRMT R2, RZ, 0x7610, R2 ;  /* 0x00007610ff027816 */ /* 0x000fe20000000002 */
[----:B------:R-:W-:Y:S01]  /*e4f0*/  IMAD.MOV.U32 R3, RZ, RZ, -0x1 ;  /* 0xffffffffff037424 */ /* 0x000fe200078e00ff */
[----:B------:R-:W-:Y:S01]  /*e500*/  ISETP.GE.U32.AND P0, PT, R18, UR4, PT ;  /* 0x0000000412007c0c */ /* 0x000fe2000bf06070 */
[----:B------:R-:W-:Y:S02]  /*e510*/  IMAD.MOV.U32 R7, RZ, RZ, -0x1 ;  /* 0xffffffffff077424 */ /* 0x000fe400078e00ff */
[----:B------:R-:W-:Y:S01]  /*e520*/  IMAD.MOV.U32 R6, RZ, RZ, -0x1 ;  /* 0xffffffffff067424 */ /* 0x000fe200078e00ff */
[----:B------:R-:W-:-:S13]  /*e530*/  ISETP.GE.U32.AND.EX P0, PT, R17, UR5, PT, P0 ;  /* 0x0000000511007c0c */ /* 0x000fda000bf06100 */
[----:B------:R-:W-:Y:S05]  /*e540*/  @P0 BRA `(.L_x_420) ;  /* 0x0000000400340947 */ /* 0x000fea0003800000 */
        /* <DEDUP_REMOVED lines=18> */
.L_x_421:
[----:B------:R-:W0:Y:S01]  /*e670*/  LDC.64 R24, c[0x0][0x640] ;  /* 0x00019000ff187b82 */ /* 0x000e220000000a00 */
[-CC-:B------:R-:W-:Y:S02]  /*e680*/  SHF.R.U64 R12, R8, R16.reuse, R9.reuse ;  /* 0x00000010080c7219 */ /* 0x180fe40000001209 */
[----:B------:R-:W-:Y:S02]  /*e690*/  SHF.R.U32.HI R2, RZ, R16, R9 ;  /* 0x00000010ff027219 */ /* 0x000fe40000011609 */
[----:B------:R-:W-:Y:S02]  /*e6a0*/  IADD3 R7, P0, RZ, -R12, RZ ;  /* 0x8000000cff077210 */ /* 0x000fe40007f1e0ff */
[----:B------:R-:W-:Y:S01]  /*e6b0*/  MOV R16, R18 ;  /* 0x0000001200107202 */ /* 0x000fe20000000f00 */
[----:B------:R-:W1:Y:S02]  /*e6c0*/  LDC R8, c[0x0][0x618] ;  /* 0x00018600ff087b82 */ /* 0x000e640000000800 */
[----:B------:R-:W-:-:S04]  /*e6d0*/  IMAD.X R3, RZ, RZ, ~R2, P0 ;  /* 0x000000ffff037224 */ /* 0x000fc800000e0e02 */
[-C--:B------:R-:W-:Y:S02]  /*e6e0*/  IMAD R6, R3, R20.reuse, RZ ;  /* 0x0000001403067224 */ /* 0x080fe400078e02ff */
[----:B------:R-:W2:Y:S01]  /*e6f0*/  LDC R22, c[0x0][0x608] ;  /* 0x00018200ff167b82 */ /* 0x000ea20000000800 */
[----:B------:R-:W-:-:S04]  /*e700*/  IMAD.WIDE.U32 R2, R7, R20, R16 ;  /* 0x0000001407027225 */ /* 0x000fc800078e0010 */
[----:B------:R-:W-:Y:S02]  /*e710*/  IMAD R7, R7, R21, R6 ;  /* 0x0000001507077224 */ /* 0x000fe400078e0206 */
[----:B------:R-:W-:Y:S01]  /*e720*/  IMAD.MOV.U32 R6, RZ, RZ, -0x1 ;  /* 0xffffffffff067424 */ /* 0x000fe200078e00ff */
        /* <DEDUP_REMOVED lines=9> */
[----:B------:R-:W-:Y:S01]  /*e7c0*/  SHF.R.U32.HI R2, RZ, R22, R3 ;  /* 0x00000016ff027219 */ /* 0x000fe20000011603 */
[----:B------:R-:W-:-:S04]  /*e7d0*/  IMAD.MOV.U32 R22, RZ, RZ, 0x1 ;  /* 0x00000001ff167424 */ /* 0x000fc800078e00ff */
        /* <DEDUP_REMOVED lines=18> */
.L_x_422:
[----:B------:R-:W4:Y:S01]  /*e900*/  LDC R6, c[0x0][0x65c] ;  /* 0x00019700ff067b82 */ /* 0x000f220000000800 */
[----:B-1----:R-:W-:Y:S01]  /*e910*/  SHF.R.U64 R3, R2, R20, R3 ;  /* 0x0000001402037219 */ /* 0x002fe20000001203 */
[----:B0-----:R-:W-:Y:S01]  /*e920*/  VIADD R7, R19, 0xffffffff ;  /* 0xffffffff13077836 */ /* 0x001fe20000000000 */
[----:B------:R-:W-:Y:S02]  /*e930*/  SHF.L.U32 R22, R22, R23, RZ ;  /* 0x0000001716167219 */ /* 0x000fe400000006ff */
[----:B------:R-:W-:Y:S01]  /*e940*/  LOP3.LUT R2, R15, R26, RZ, 0xc0, !PT ;  /* 0x0000001a0f027212 */ /* 0x000fe200078ec0ff */
[----:B------:R-:W-:Y:S01]  /*e950*/  IMAD.MOV R5, RZ, RZ, -R3 ;  /* 0x000000ffff057224 */ /* 0x000fe200078e0a03 */
[----:B------:R-:W-:-:S03]  /*e960*/  LOP3.LUT R7, R10, R7, RZ, 0xc0, !PT ;  /* 0x000000070a077212 */ /* 0x000fc600078ec0ff */
[----:B------:R-:W-:Y:S02]  /*e970*/  IMAD R3, R22, R3, R2 ;  /* 0x0000000316037224 */ /* 0x000fe400078e0202 */
[----:B--2---:R-:W-:Y:S01]  /*e980*/  IMAD R2, R5, R21, R16 ;  /* 0x0000001505027224 */ /* 0x004fe200078e0210 */
[----:B----4-:R-:W-:Y:S01]  /*e990*/  ISETP.NE.AND P0, PT, R6, 0x1, PT ;  /* 0x000000010600780c */ /* 0x010fe20003f05270 */
[----:B------:R-:W-:-:S12]  /*e9a0*/  IMAD.MOV.U32 R6, RZ, RZ, R12 ;  /* 0x000000ffff067224 */ /* 0x000fd800078e000c */
[----:B------:R-:W-:Y:S02]  /*e9b0*/  @P0 IMAD R0, R13, R14, R4 ;  /* 0x0000000e0d000224 */ /* 0x000fe400078e0204 */
[----:B------:R-:W-:Y:S02]  /*e9c0*/  IMAD.MOV.U32 R4, RZ, RZ, 0x1 ;  /* 0x00000001ff047424 */ /* 0x000fe400078e00ff */
[----:B---3--:R-:W-:Y:S02]  /*e9d0*/  IMAD R0, R3, R27, R0 ;  /* 0x0000001b03007224 */ /* 0x008fe400078e0200 */
[----:B------:R-:W-:Y:S01]  /*e9e0*/  IMAD R3, R2, R19, R7 ;  /* 0x0000001302037224 */ /* 0x000fe200078e0207 */
[----:B------:R-:W-:-:S04]  /*e9f0*/  PRMT R2, R4, 0x7610, R2 ;  /* 0x0000761004027816 */ /* 0x000fc80000000002 */
[----:B------:R-:W-:Y:S02]  /*ea00*/  SEL R7, R3, R0, !P0 ;  /* 0x0000000003077207 */ /* 0x000fe40004000000 */
[----:B------:R-:W-:-:S07]  /*ea10*/  SEL R3, R0, R3, !P0 ;  /* 0x0000000300037207 */ /* 0x000fce0004000000 */
.L_x_420:
[----:B------:R-:W-:-:S08]  /*ea20*/  NOP ;  /* 0x0000000000007918 */ /* 0x000fd00000000000 */
[----:B------:R-:W0:-:S00]  /*ea30*/  USETMAXREG.DEALLOC.CTAPOOL 0x28 ;  /* 0x00000028000079c8 */ /* 0x000e0000080e0500 */
[----:B------:R-:W-:-:S13]  /*ea40*/  ISETP.NE.AND P0, PT, RZ, UR8, PT ;  /* 0x00000008ff007c0c */ /* 0x000fda000bf05270 */
[----:B------:R-:W-:Y:S05]  /*ea50*/  @P0 EXIT ;  /* 0x000000000000094d */ /* 0x000fea0003800000 */
[----:B0-----:R-:W-:Y:S01]  /*ea60*/  LOP3.LUT P0, RZ, R2, 0xff, RZ, 0xc0, !PT ;  /* 0x000000ff02ff7812 */ /* 0x001fe2000780c0ff */
[----:B------:R-:W-:Y:S01]  /*ea70*/  IMAD.MOV.U32 R0, RZ, RZ, 0x1 ;  /* 0x00000001ff007424 */ /* 0x000fe200078e00ff */
[----:B------:R-:W-:-:S11]  /*ea80*/  MOV R9, RZ ;  /* 0x000000ff00097202 */ /* 0x000fd60000000f00 */
[----:B------:R-:W-:Y:S05]  /*ea90*/  @!P0 BRA `(.L_x_423) ;  /* 0x0000000c00588947 */ /* 0x000fea0003800000 */
[----:B------:R-:W0:Y:S01]  /*eaa0*/  S2R R8, SR_CgaCtaId ;  /* 0x0000000000087919 */ /* 0x000e220000008800 */
[----:B------:R-:W-:Y:S01]  /*eab0*/  ULDC UR4, c[0x0][0x28c] ;  /* 0x0000a30000047ab9 */ /* 0x000fe20000000800 */
[----:B------:R-:W-:Y:S01]  /*eac0*/  ULDC UR5, c[0x0][0x600] ;  /* 0x0001800000057ab9 */ /* 0x000fe20000000800 */
[----:B------:R-:W-:Y:S01]  /*ead0*/  UIADD3 UR9, UR4, 0xf, URZ ;  /* 0x0000000f04097890 */ /* 0x000fe2000fffe03f */
[----:B------:R-:W-:Y:S01]  /*eae0*/  BSSY B0, `(.L_x_423) ;  /* 0x00000d1000007945 */ /* 0x000fe20003800000 */
[----:B------:R-:W-:Y:S01]  /*eaf0*/  ULDC UR7, c[0x0][0x658] ;  /* 0x0001960000077ab9 */ /* 0x000fe20000000800 */
[----:B------:R-:W-:Y:S01]  /*eb00*/  UMOV UR10, 0x1 ;  /* 0x00000001000a7882 */ /* 0x000fe20000000000 */
[----:B------:R-:W-:Y:S01]  /*eb10*/  UIADD3 UR4, UR5, -0x1, URZ ;  /* 0xffffffff05047890 */ /* 0x000fe2000fffe03f */
[----:B------:R-:W-:Y:S01]  /*eb20*/  IMAD.MOV.U32 R10, RZ, RZ, 0x1 ;  /* 0x00000001ff0a7424 */ /* 0x000fe200078e00ff */
[----:B------:R-:W-:Y:S01]  /*eb30*/  UMOV UR8, 0xffffffff ;  /* 0xffffffff00087882 */ /* 0x000fe20000000000 */
[----:B------:R-:W-:Y:S01]  /*eb40*/  USHF.L.U32 UR5, UR10, UR7, URZ ;  /* 0x000000070a057299 */ /* 0x000fe2000800063f */
[----:B------:R-:W-:Y:S01]  /*eb50*/  IMAD.MOV.U32 R0, RZ, RZ, 0x1 ;  /* 0x00000001ff007424 */ /* 0x000fe200078e00ff */
[----:B------:R-:W-:Y:S01]  /*eb60*/  USHF.R.S32.HI UR10, URZ, 0x1f, UR9 ;  /* 0x0000001f3f0a7899 */ /* 0x000fe20008011409 */
[----:B------:R-:W-:Y:S01]  /*eb70*/  IMAD.MOV.U32 R9, RZ, RZ, RZ ;  /* 0x000000ffff097224 */ /* 0x000fe200078e00ff */
[----:B------:R-:W-:Y:S01]  /*eb80*/  ULDC UR6, c[0x0][0xc] ;  /* 0x0000030000067ab9 */ /* 0x000fe20000000800 */
[----:B------:R-:W-:-:S02]  /*eb90*/  USHF.L.U32 UR11, UR8, UR7, URZ ;  /* 0x00000007080b7299 */ /* 0x000fc4000800063f */
[----:B------:R-:W-:Y:S01]  /*eba0*/  ULEA.HI UR10, UR10, UR9, URZ, 0x4 ;  /* 0x000000090a0a7291 */ /* 0x000fe2000f8f203f */
[----:B------:R-:W-:Y:S01]  /*ebb0*/  ULDC UR7, c[0x0][0x10] ;  /* 0x0000040000077ab9 */ /* 0x000fe20000000800 */
[----:B------:R-:W-:Y:S01]  /*ebc0*/  ULDC UR8, c[0x0][0x14] ;  /* 0x0000050000087ab9 */ /* 0x000fe20000000800 */
[----:B------:R-:W-:Y:S02]  /*ebd0*/  UIMAD.WIDE.U32 UR6, UR6, UR7, URZ ;  /* 0x00000007060672a5 */ /* 0x000fe4000f8e003f */
[----:B------:R-:W-:Y:S02]  /*ebe0*/  USHF.R.S32.HI UR18, URZ, 0x4, UR10 ;  /* 0x000000043f127899 */ /* 0x000fe4000801140a */
[----:B------:R-:W-:Y:S02]  /*ebf0*/  UIMAD.WIDE.U32 UR22, UR6, UR8, URZ ;  /* 0x00000008061672a5 */ /* 0x000fe4000f8e003f */
[----:B------:R-:W-:Y:S02]  /*ec00*/  UIMAD UR13, UR7, UR8, URZ ;  /* 0x00000008070d72a4 */ /* 0x000fe4000f8e023f */
[----:B------:R-:W-:-:S02]  /*ec10*/  ULOP3.LUT UR21, UR40, 0x2, URZ, 0xfc, !UPT ;  /* 0x0000000228157892 */ /* 0x000fc4000f8efc3f */
[----:B------:R-:W-:Y:S01]  /*ec20*/  ULOP3.LUT UR19, URZ, UR11, URZ, 0x33, !UPT ;  /* 0x0000000b3f137292 */ /* 0x000fe2000f8e333f */
[----:B0-----:R-:W-:Y:S01]  /*ec30*/  LOP3.LUT R8, R8, 0x1, RZ, 0xc0, !PT ;  /* 0x0000000108087812 */ /* 0x001fe200078ec0ff */
[----:B------:R-:W-:Y:S02]  /*ec40*/  UIADD3 UR13, UR23, UR13, URZ ;  /* 0x0000000d170d7290 */ /* 0x000fe4000fffe03f */
[----:B------:R-:W-:Y:S01]  /*ec50*/  UIADD3 UR26, UR18, 0x1, URZ ;  /* 0x00000001121a7890 */ /* 0x000fe2000fffe03f */
[----:B------:R-:W-:-:S11]  /*ec60*/  ULDC.64 UR24, c[0x0][0x198] ;  /* 0x0000660000187ab9 */ /* 0x000fd60000000a00 */
.L_x_434:
[----:B------:R-:W-:-:S03]  /*ec70*/  UMOV UR6, 0xffffffff ;  /* 0xffffffff00067882 */ /* 0x000fc60000000000 */
[----:B------:R-:W-:Y:S05]  /*ec80*/  BRA.DIV UR6, `(.L_x_424) ;  /* 0x0000001606c47947 */ /* 0x000fea000b800000 */
[----:B------:R-:W-:-:S13]  /*ec90*/  ELECT P6, URZ, PT ;  /* 0x00000000003f782f */ /* 0x000fda00038c0000 */
.L_x_459:
[----:B------:R-:W0:Y:S01]  /*eca0*/  LDC R2, c[0x0][0x28c] ;  /* 0x0000a300ff027b82 */ /* 0x000e220000000800 */
[----:B------:R-:W-:Y:S01]  /*ecb0*/  BSSY B1, `(.L_x_425) ;  /* 0x000003c000017945 */ /* 0x000fe20003800000 */
[----:B0-----:R-:W-:-:S13]  /*ecc0*/  ISETP.LT.OR P6, PT, R2, 0x1, !P6 ;  /* 0x000000010200780c */ /* 0x001fda00077c1670 */
[----:B------:R-:W-:Y:S05]  /*ecd0*/  @P6 BRA `(.L_x_426) ;  /* 0x0000000000e46947 */ /* 0x000fea0003800000 */
[----:B------:R-:W-:Y:S02]  /*ece0*/  IMAD R7, R7, 0x2, R8 ;  /* 0x0000000207077824 */ /* 0x000fe400078e0208 */
[----:B------:R-:W-:Y:S02]  /*ecf0*/  IMAD R11, R3, 0xc0, RZ ;  /* 0x000000c0030b7824 */ /* 0x000fe400078e02ff */
[----:B------:R-:W-:Y:S02]  /*ed00*/  IMAD.MOV.U32 R14, RZ, RZ, RZ ;  /* 0x000000ffff0e7224 */ /* 0x000fe400078e00ff */
[----:B------:R-:W-:Y:S02]  /*ed10*/  IMAD.U32 R15, RZ, RZ, UR26 ;  /* 0x0000001aff0f7e24 */ /* 0x000fe4000f8e00ff */
[----:B------:R-:W-:Y:S02]  /*ed20*/  IMAD.MOV.U32 R2, RZ, RZ, R0 ;  /* 0x000000ffff027224 */ /* 0x000fe400078e0000 */
[----:B------:R-:W-:-:S02]  /*ed30*/  IMAD.MOV.U32 R3, RZ, RZ, R9 ;  /* 0x000000ffff037224 */ /* 0x000fc400078e0009 */
[----:B------:R-:W-:-:S07]  /*ed40*/  IMAD R7, R7, 0x60, RZ ;  /* 0x0000006007077824 */ /* 0x000fce00078e02ff */
.L_x_429:
[----:B------:R-:W0:Y:S01]  /*ed50*/  S2R R5, SR_CgaCtaId ;  /* 0x0000000000057919 */ /* 0x000e220000008800 */
[----:B------:R-:W-:Y:S01]  /*ed60*/  MOV R4, 0x400 ;  /* 0x0000040000047802 */ /* 0x000fe20000000f00 */
[----:B------:R-:W1:Y:S03]  /*ed70*/  S2R R16, SR_TID.X ;  /* 0x0000000000107919 */ /* 0x000e660000002100 */
[----:B0-----:R-:W-:Y:S02]  /*ed80*/  LEA R12, R5, R4, 0x18 ;  /* 0x00000004050c7211 */ /* 0x001fe400078ec0ff */
[----:B------:R-:W-:Y:S02]  /*ed90*/  SHF.L.U32 R4, R2, 0x1f, RZ ;  /* 0x0000001f02047819 */ /* 0x000fe400000006ff */
[----:B-1----:R-:W-:Y:S01]  /*eda0*/  LOP3.LUT P1, RZ, R16, 0x7f, RZ, 0xc0, !PT ;  /* 0x0000007f10ff7812 */ /* 0x002fe2000782c0ff */
[----:B------:R-:W-:-:S04]  /*edb0*/  IMAD R13, R3, 0x8, R12 ;  /* 0x00000008030d7824 */ /* 0x000fc800078e020c */
[----:B------:R-:W0:Y:S08]  /*edc0*/  SYNCS.PHASECHK.TRANS64.TRYWAIT P0, [R13+URZ+0x90], R4 ;  /* 0x000090040d0075a7 */ /* 0x000e30000800017f */
[----:B------:R-:W1:Y:S01]  /*edd0*/  @!P1 LDC R5, c[0x0][0x500] ;  /* 0x00014000ff059b82 */ /* 0x000e620000000800 */
[----:B0-----:R-:W-:Y:S05]  /*ede0*/  @!P0 BRA `(.L_x_427) ;  /* 0x00000014008c8947 */ /* 0x001fea0003800000 */
.L_x_460:
[----:B------:R-:W-:Y:S01]  /*edf0*/  UPRMT UR6, UR21, 0x9910, URZ ;  /* 0x0000991015067896 */ /* 0x000fe2000800003f */
[----:B-1----:R1:W-:Y:S03]  /*ee00*/  @!P1 SYNCS.ARRIVE.TRANS64 RZ, [R13+URZ], R5 ;  /* 0x000000050dff99a7 */ /* 0x0023e6000800003f */
[----:B------:R-:W-:-:S06]  /*ee10*/  UISETP.NE.AND UP0, UPT, UR6, 0x2, UPT ;  /* 0x000000020600788c */ /* 0x000fcc000bf05270 */
[----:B------:R-:W-:-:S13]  /*ee20*/  PLOP3.LUT P0, PT, PT, PT, UP0, 0x80, 0x0 ;  /* 0x000000000000781c */ /* 0x000fda0003f0f008 */
[----:B-1----:R-:W-:Y:S05]  /*ee30*/  @P0 BRA `(.L_x_428) ;  /* 0x0000000000040947 */ /* 0x002fea0003800000 */
[----:B------:R-:W-:Y:S01]  /*ee40*/  BPT.TRAP 0x1 ;  /* 0x000000040000795c */ /* 0x000fe20000300000 */
.L_x_428:
[----:B0-----:R-:W-:Y:S01]  /*ee50*/  IMAD R4, R3, 0x2, R8 ;  /* 0x0000000203047824 */ /* 0x001fe200078e0208 */
[----:B------:R-:W-:Y:S01]  /*ee60*/  R2UR UR9, R13 ;  /* 0x000000000d0972ca */ /* 0x000fe200000e0000 */
[--C-:B------:R-:W-:Y:S01]  /*ee70*/  IMAD R5, R3, 0x1800, R12.reuse ;  /* 0x0000180003057824 */ /* 0x100fe200078e020c */
[----:B------:R-:W-:Y:S01]  /*ee80*/  UIADD3 UR6, UP0, UR24, 0xf0, URZ ;  /* 0x000000f018067890 */ /* 0x000fe2000ff1e03f */
[----:B------:R-:W-:Y:S01]  /*ee90*/  IMAD R4, R4, 0x600, RZ ;  /* 0x0000060004047824 */ /* 0x000fe200078e02ff */
[----:B------:R-:W-:Y:S01]  /*eea0*/  R2UR UR11, R11 ;  /* 0x000000000b0b72ca */ /* 0x000fe200000e0000 */
[----:B------:R-:W-:Y:S01]  /*eeb0*/  UIADD3 UR28, UP1, UR24, 0x1f0, URZ ;  /* 0x000001f0181c7890 */ /* 0x000fe2000ff3e03f */
[----:B------:R-:W-:Y:S01]  /*eec0*/  R2UR UR7, R5 ;  /* 0x00000000050772ca */ /* 0x000fe200000e0000 */
[----:B------:R-:W-:Y:S01]  /*eed0*/  IMAD R4, R4, 0x2, R12 ;  /* 0x0000000204047824 */ /* 0x000fe200078e020c */
[----:B------:R-:W-:Y:S01]  /*eee0*/  R2UR UR10, R14 ;  /* 0x000000000e0a72ca */ /* 0x000fe200000e0000 */
[----:B------:R-:W-:Y:S01]  /*eef0*/  VIADD R3, R3, 0x1 ;  /* 0x0000000103037836 */ /* 0x000fe20000000000 */
[----:B------:R-:W-:Y:S01]  /*ef00*/  R2UR UR12, R6 ;  /* 0x00000000060c72ca */ /* 0x000fe200000e0000 */
[----:B------:R-:W-:Y:S01]  /*ef10*/  UIADD3.X UR29, URZ, UR25, URZ, UP1, !UPT ;  /* 0x000000193f1d7290 */ /* 0x000fe20008ffe43f */
[----:B------:R-:W-:Y:S01]  /*ef20*/  R2UR UR8, R4 ;  /* 0x00000000040872ca */ /* 0x000fe200000e0000 */
[----:B------:R-:W-:Y:S01]  /*ef30*/  UMOV UR14, 0x0 ;  /* 0x00000000000e7882 */ /* 0x000fe20000000000 */
[----:B------:R-:W-:Y:S01]  /*ef40*/  IADD3 R15, R15, -0x1, RZ ;  /* 0xffffffff0f0f7810 */ /* 0x000fe20007ffe0ff */
[----:B------:R-:W-:Y:S01]  /*ef50*/  UMOV UR15, 0x10000000 ;  /* 0x10000000000f7882 */ /* 0x000fe20000000000 */
[----:B------:R-:W-:Y:S01]  /*ef60*/  R2UR UR20, R7 ;  /* 0x00000000071472ca */ /* 0x000fe200000e0000 */
[----:B------:R-:W-:Y:S01]  /*ef70*/  UMOV UR27, 0x30000 ;  /* 0x00030000001b7882 */ /* 0x000fe20000000000 */
[----:B------:R-:W-:Y:S01]  /*ef80*/  ISETP.GT.AND P1, PT, R15, 0x1, PT ;  /* 0x000000010f00780c */ /* 0x000fe20003f24270 */
[----:B------:R-:W-:Y:S01]  /*ef90*/  UIADD3 UR16, UR7, 0x200, URZ ;  /* 0x0000020007107890 */ /* 0x000fe2000fffe03f */
[----:B------:R-:W-:Y:S01]  /*efa0*/  ISETP.NE.AND P0, PT, R3, 0x12, PT ;  /* 0x000000120300780c */ /* 0x000fe20003f05270 */
[----:B------:R-:W-:Y:S01]  /*efb0*/  UIADD3.X UR7, URZ, UR25, URZ, UP0, !UPT ;  /* 0x000000193f077290 */ /* 0x000fe200087fe43f */
[----:B------:R-:W-:-:S02]  /*efc0*/  VIADD R14, R14, 0x10 ;  /* 0x000000100e0e7836 */ /* 0x000fc40000000000 */
[----:B------:R-:W-:Y:S01]  /*efd0*/  SEL R5, RZ, 0x1, P0 ;  /* 0x00000001ff057807 */ /* 0x000fe20000000000 */
[----:B------:R-:W-:Y:S01]  /*efe0*/  UIADD3 UR17, UR8, 0x1b200, URZ ;  /* 0x0001b20008117890 */ /* 0x000fe2000fffe03f */
[----:B------:R-:W-:Y:S02]  /*eff0*/  SEL R3, R3, RZ, P0 ;  /* 0x000000ff03037207 */ /* 0x000fe40000000000 */
[----:B------:R-:W-:Y:S01]  /*f000*/  UMOV UR8, UR16 ;  /* 0x0000001000087c82 */ /* 0x000fe20008000000 */
[----:B------:R-:W-:Y:S01]  /*f010*/  LOP3.LUT R2, R2, R5, RZ, 0x3c, !PT ;  /* 0x0000000502027212 */ /* 0x000fe200078e3cff */
[----:B------:R0:W-:Y:S02]  /*f020*/  UTMALDG.3D [UR8], [UR6], desc[UR14] ;  /* 0x00000e08060075b4 */ /* 0x0001e40008011000 */
[----:B0-----:R-:W-:Y:S01]  /*f030*/  UMOV UR8, UR17 ;  /* 0x0000001100087c82 */ /* 0x001fe20008000000 */
[----:B------:R-:W-:Y:S02]  /*f040*/  UMOV UR11, UR20 ;  /* 0x00000014000b7c82 */ /* 0x000fe40008000000 */
[----:B------:R0:W-:Y:S02]  /*f050*/  UTMALDG.3D.MULTICAST [UR8], [UR28], UR27, desc[UR14] ;  /* 0x00000e081c0073b4 */ /* 0x0001e4000801181b */
[----:B0-----:R-:W-:Y:S05]  /*f060*/  @P1 BRA `(.L_x_429) ;  /* 0xfffffffc00381947 */ /* 0x001fea000383ffff */
.L_x_426:
[----:B------:R-:W-:Y:S05]  /*f070*/  BSYNC B1 ;  /* 0x0000000000017941 */ /* 0x000fea0003800000 */
.L_x_425:
[----:B------:R-:W-:Y:S01]  /*f080*/  LOP3.LUT P1, RZ, R10, 0xff, RZ, 0xc0, !PT ;  /* 0x000000ff0aff7812 */ /* 0x000fe2000782c0ff */
[----:B------:R-:W-:Y:S01]  /*f090*/  VIADD R4, R9, UR18 ;  /* 0x0000001209047c36 */ /* 0x000fe20008000000 */
[----:B------:R-:W-:Y:S01]  /*f0a0*/  ULDC.64 UR6, c[0x0][0x650] ;  /* 0x0001940000067ab9 */ /* 0x000fe20000000a00 */
[----:B------:R-:W-:Y:S01]  /*f0b0*/  IMAD.U32 R6, RZ, RZ, UR18 ;  /* 0x00000012ff067e24 */ /* 0x000fe2000f8e00ff */
[----:B------:R-:W-:Y:S01]  /*f0c0*/  UISETP.GE.U32.AND UP0, UPT, UR18, 0x12, UPT ;  /* 0x000000121200788c */ /* 0x000fe2000bf06070 */
[----:B------:R-:W-:Y:S01]  /*f0d0*/  BSSY B1, `(.L_x_430) ;  /* 0x000006f000017945 */ /* 0x000fe20003800000 */
[----:B------:R-:W-:Y:S01]  /*f0e0*/  ISETP.GT.U32.AND P0, PT, R4, 0x11, PT ;  /* 0x000000110400780c */ /* 0x000fe20003f04070 */
[----:B------:R-:W-:Y:S01]  /*f0f0*/  IMAD.MOV.U32 R7, RZ, RZ, -0x1 ;  /* 0xffffffffff077424 */ /* 0x000fe200078e00ff */
[----:B------:R-:W-:Y:S02]  /*f100*/  PRMT R10, RZ, 0x7610, R10 ;  /* 0x00007610ff0a7816 */ /* 0x000fe4000000000a */
[----:B------:R-:W-:Y:S01]  /*f110*/  ISETP.LT.U32.AND P0, PT, R6, 0x12, P0 ;  /* 0x000000120600780c */ /* 0x000fe20000701070 */
[----:B------:R-:W-:Y:S01]  /*f120*/  IMAD.MOV.U32 R6, RZ, RZ, -0x1 ;  /* 0xffffffffff067424 */ /* 0x000fe200078e00ff */
[----:B------:R-:W-:Y:S01]  /*f130*/  PLOP3.LUT P2, PT, PT, PT, UP0, 0x80, 0x0 ;  /* 0x000000000000781c */ /* 0x000fe20003f4f008 */
[----:B------:R-:W0:Y:S01]  /*f140*/  @P1 S2R R3, SR_CgaCtaId ;  /* 0x0000000000031919 */ /* 0x000e220000008800 */
[----:B------:R-:W-:-:S04]  /*f150*/  @P1 MOV R2, 0x400 ;  /* 0x0000040000021802 */ /* 0x000fc80000000f00 */
[----:B0-----:R-:W-:Y:S01]  /*f160*/  @P1 LEA R5, R3, R2, 0x18 ;  /* 0x0000000203051211 */ /* 0x001fe200078ec0ff */
[----:B------:R-:W-:-:S03]  /*f170*/  IMAD.WIDE.U32 R2, R4, 0x38e38e39, RZ ;  /* 0x38e38e3904027825 */ /* 0x000fc600078e00ff */
[----:B------:R0:W-:Y:S01]  /*f180*/  @P1 SYNCS.ARRIVE.TRANS64.A1T0 RZ, [R5+URZ+0x138], RZ ;  /* 0x000138ff05ff19a7 */ /* 0x0001e2000810003f */
[----:B------:R-:W-:Y:S02]  /*f190*/  IADD3 R18, P1, R18, UR22, RZ ;  /* 0x0000001612127c10 */ /* 0x000fe4000ff3e0ff */
[----:B------:R-:W-:Y:S02]  /*f1a0*/  PRMT R2, RZ, 0x7610, R2 ;  /* 0x00007610ff027816 */ /* 0x000fe40000000002 */
[----:B------:R-:W-:Y:S02]  /*f1b0*/  IADD3.X R17, R17, UR13, RZ, P1, !PT ;  /* 0x0000000d11117c10 */ /* 0x000fe40008ffe4ff */
[----:B0-----:R-:W-:Y:S02]  /*f1c0*/  SHF.R.U32.HI R5, RZ, 0x2, R3 ;  /* 0x00000002ff057819 */ /* 0x001fe40000011603 */
[----:B------:R-:W-:Y:S02]  /*f1d0*/  SEL R3, RZ, 0x1, !P0 ;  /* 0x00000001ff037807 */ /* 0x000fe40004000000 */
[----:B------:R-:W-:Y:S01]  /*f1e0*/  ISETP.GE.U32.AND P0, PT, R18, UR6, PT ;  /* 0x0000000612007c0c */ /* 0x000fe2000bf06070 */
[----:B------:R-:W-:Y:S01]  /*f1f0*/  IMAD R9, R5, -0x12, R4 ;  /* 0xffffffee05097824 */ /* 0x000fe200078e0204 */
[----:B------:R-:W-:Y:S01]  /*f200*/  LOP3.LUT R0, R0, R3, RZ, 0x3c, !PT ;  /* 0x0000000300007212 */ /* 0x000fe200078e3cff */
[----:B------:R-:W-:Y:S01]  /*f210*/  IMAD.MOV.U32 R3, RZ, RZ, -0x1 ;  /* 0xffffffffff037424 */ /* 0x000fe200078e00ff */
[----:B------:R-:W-:-:S02]  /*f220*/  ISETP.GE.U32.AND.EX P0, PT, R17, UR7, PT, P0 ;  /* 0x0000000711007c0c */ /* 0x000fc4000bf06100 */
[----:B------:R-:W-:-:S11]  /*f230*/  @P2 LOP3.LUT R0, R0, 0x1, R5, 0x78, !PT ;  /* 0x0000000100002812 */ /* 0x000fd600078e7805 */
[----:B------:R-:W-:Y:S05]  /*f240*/  @P0 BRA `(.L_x_431) ;  /* 0x00000004005c0947 */ /* 0x000fea0003800000 */
[----:B------:R-:W-:Y:S01]  /*f250*/  ULDC.64 UR6, c[0x0][0x628] ;  /* 0x00018a0000067ab9 */ /* 0x000fe20000000a00 */
[----:B------:R-:W0:Y:S01]  /*f260*/  S2R R12, SR_CTAID.X ;  /* 0x00000000000c7919 */ /* 0x000e220000002500 */
[----:B------:R-:W-:Y:S01]  /*f270*/  ISETP.NE.U32.AND P0, PT, RZ, UR6, PT ;  /* 0x00000006ff007c0c */ /* 0x000fe2000bf05070 */
[----:B------:R-:W-:Y:S01]  /*f280*/  ULDC UR9, c[0x0][0x630] ;  /* 0x00018c0000097ab9 */ /* 0x000fe20000000800 */
[----:B------:R-:W-:Y:S01]  /*f290*/  IMAD.MOV.U32 R2, RZ, RZ, R18 ;  /* 0x000000ffff027224 */ /* 0x000fe200078e0012 */
[----:B------:R-:W1:Y:S01]  /*f2a0*/  S2R R11, SR_CTAID.Y ;  /* 0x00000000000b7919 */ /* 0x000e620000002600 */
[----:B------:R-:W-:Y:S01]  /*f2b0*/  ISETP.NE.AND.EX P0, PT, RZ, UR7, PT, P0 ;  /* 0x00000007ff007c0c */ /* 0x000fe2000bf05300 */
[----:B------:R-:W-:-:S12]  /*f2c0*/  IMAD.MOV.U32 R3, RZ, RZ, R17 ;  /* 0x000000ffff037224 */ /* 0x000fd800078e0011 */
[----:B------:R-:W-:Y:S05]  /*f2d0*/  @!P0 BRA `(.L_x_432) ;  /* 0x0000000000288947 */ /* 0x000fea0003800000 */
[----:B------:R-:W-:Y:S02]  /*f2e0*/  ULDC UR8, c[0x0][0x634] ;  /* 0x00018d0000087ab9 */ /* 0x000fe40000000800 */
[----:B------:R-:W-:-:S05]  /*f2f0*/  IADD3 R7, P0, R18, UR8, RZ ;  /* 0x0000000812077c10 */ /* 0x000fca000ff1e0ff */
[----:B------:R-:W-:-:S04]  /*f300*/  IMAD.X R13, RZ, RZ, R17, P0 ;  /* 0x000000ffff0d7224 */ /* 0x000fc800000e0611 */
[----:B------:R-:W-:-:S04]  /*f310*/  IMAD.WIDE.U32 R4, R13, UR6, RZ ;  /* 0x000000060d047c25 */ /* 0x000fc8000f8e00ff */
[----:B------:R-:W-:-:S04]  /*f320*/  IMAD.WIDE.U32 R4, P0, R7, UR7, R4 ;  /* 0x0000000707047c25 */ /* 0x000fc8000f800004 */
[----:B------:R-:W-:-:S04]  /*f330*/  IMAD.WIDE.U32 R6, R7, UR6, RZ ;  /* 0x0000000607067c25 */ /* 0x000fc8000f8e00ff */
[----:B------:R-:W-:Y:S01]  /*f340*/  IMAD.X R3, RZ, RZ, RZ, P0 ;  /* 0x000000ffff037224 */ /* 0x000fe200000e06ff */
[----:B------:R-:W-:Y:S01]  /*f350*/  IADD3 RZ, P0, R7, R4, RZ ;  /* 0x0000000407ff7210 */ /* 0x000fe20007f1e0ff */
[----:B------:R-:W-:-:S04]  /*f360*/  IMAD.MOV.U32 R2, RZ, RZ, R5 ;  /* 0x000000ffff027224 */ /* 0x000fc800078e0005 */
[----:B------:R-:W-:-:S08]  /*f370*/  IMAD.WIDE.U32.X R2, R13, UR7, R2, P0 ;  /* 0x000000070d027c25 */ /* 0x000fd000080e0402 */
.L_x_432:
[--C-:B------:R-:W-:Y:S01]  /*f380*/  SHF.R.U64 R6, R2, UR9, R3.reuse ;  /* 0x0000000902067c19 */ /* 0x100fe20008001203 */
[----:B------:R-:W-:Y:S01]  /*f390*/  ULDC.64 UR6, c[0x0][0x620] ;  /* 0x0001880000067ab9 */ /* 0x000fe20000000a00 */
[----:B------:R-:W-:Y:S01]  /*f3a0*/  SHF.R.U32.HI R2, RZ, UR9, R3 ;  /* 0x00000009ff027c19 */ /* 0x000fe20008011603 */
[----:B------:R-:W-:Y:S01]  /*f3b0*/  IMAD.MOV.U32 R3, RZ, RZ, R17 ;  /* 0x000000ffff037224 */ /* 0x000fe200078e0011 */
[----:B------:R-:W-:Y:S01]  /*f3c0*/  IADD3 R5, P0, RZ, -R6, RZ ;  /* 0x80000006ff057210 */ /* 0x000fe20007f1e0ff */
[----:B------:R-:W2:Y:S01]  /*f3d0*/  LDC R21, c[0x0][0x144] ;  /* 0x00005100ff157b82 */ /* 0x000ea20000000800 */
[----:B0-----:R-:W-:Y:S01]  /*f3e0*/  I2FP.F32.U32 R7, R12 ;  /* 0x0000000c00077245 */ /* 0x001fe20000201000 */
[----:B------:R-:W-:Y:S01]  /*f3f0*/  ULDC.64 UR10, c[0x0][0x640] ;  /* 0x00019000000a7ab9 */ /* 0x000fe20000000a00 */
[----:B------:R-:W-:Y:S01]  /*f400*/  ULDC UR8, c[0x0][0x608] ;  /* 0x0001820000087ab9 */ /* 0x000fe20000000800 */
[----:B------:R-:W-:Y:S01]  /*f410*/  IMAD.X R2, RZ, RZ, ~R2, P0 ;  /* 0x000000ffff027224 */ /* 0x000fe200000e0e02 */
[----:B------:R-:W-:-:S03]  /*f420*/  ISETP.NE.U32.AND P0, PT, RZ, UR10, PT ;  /* 0x0000000aff007c0c */ /* 0x000fc6000bf05070 */
[----:B------:R-:W-:Y:S01]  /*f430*/  IMAD R4, R2, UR6, RZ ;  /* 0x0000000602047c24 */ /* 0x000fe2000f8e02ff */
[----:B------:R-:W-:Y:S01]  /*f440*/  MOV R2, R18 ;  /* 0x0000001200027202 */ /* 0x000fe20000000f00 */
[----:B------:R-:W0:Y:S01]  /*f450*/  LDC R14, c[0x0][0x148] ;  /* 0x00005200ff0e7b82 */ /* 0x000e220000000800 */
[----:B------:R-:W-:-:S03]  /*f460*/  ISETP.NE.AND.EX P0, PT, RZ, UR11, PT, P0 ;  /* 0x0000000bff007c0c */ /* 0x000fc6000bf05300 */
[----:B------:R-:W-:Y:S01]  /*f470*/  IMAD.WIDE.U32 R2, R5, UR6, R2 ;  /* 0x0000000605027c25 */ /* 0x000fe2000f8e0002 */
[----:B------:R-:W-:-:S03]  /*f480*/  ULDC UR6, c[0x0][0x150] ;  /* 0x0000540000067ab9 */ /* 0x000fc60000000800 */
[----:B------:R-:W-:Y:S02]  /*f490*/  IMAD R5, R5, UR7, R4 ;  /* 0x0000000705057c24 */ /* 0x000fe4000f8e0204 */
[----:B------:R-:W-:Y:S01]  /*f4a0*/  FMUL R4, R7, UR6 ;  /* 0x0000000607047c20 */ /* 0x000fe20008400000 */
[----:B------:R-:W-:Y:S01]  /*f4b0*/  ULDC UR6, c[0x0][0x618] ;  /* 0x0001860000067ab9 */ /* 0x000fe20000000800 */
[----:B------:R-:W-:Y:S01]  /*f4c0*/  ULDC UR7, c[0x0][0x154] ;  /* 0x0000550000077ab9 */ /* 0x000fe20000000800 */
[----:B------:R-:W-:-:S03]  /*f4d0*/  IMAD.IADD R3, R3, 0x1, R5 ;  /* 0x0000000103037824 */ /* 0x000fc600078e0205 */
[----:B------:R-:W3:Y:S02]  /*f4e0*/  F2I.U32.TRUNC.NTZ R4, R4 ;  /* 0x0000000400047305 */ /* 0x000ee4000020f000 */
[----:B------:R-:W-:Y:S02]  /*f4f0*/  SHF.R.U64 R7, R2, UR6, R3 ;  /* 0x0000000602077c19 */ /* 0x000fe40008001203 */
[----:B-1----:R-:W-:-:S05]  /*f500*/  I2FP.F32.U32 R2, R11 ;  /* 0x0000000b00027245 */ /* 0x002fca0000201000 */
[----:B------:R-:W-:Y:S01]  /*f510*/  FMUL R5, R2, UR7 ;  /* 0x0000000702057c20 */ /* 0x000fe20008400000 */
[----:B------:R-:W-:Y:S01]  /*f520*/  SHF.R.U32.HI R2, RZ, UR6, R3 ;  /* 0x00000006ff027c19 */ /* 0x000fe20008011603 */
[----:B------:R-:W-:Y:S02]  /*f530*/  ULDC UR6, c[0x0][0x658] ;  /* 0x0001960000067ab9 */ /* 0x000fe40000000800 */
[----:B------:R1:W4:Y:S01]  /*f540*/  F2I.U32.TRUNC.NTZ R16, R5 ;  /* 0x0000000500107305 */ /* 0x000322000020f000 */
[----:B------:R-:W-:Y:S01]  /*f550*/  SHF.R.U64 R15, R7, UR8, R2 ;  /* 0x00000008070f7c19 */ /* 0x000fe20008001202 */
[----:B---3--:R-:W-:Y:S01]  /*f560*/  IMAD.MOV R4, RZ, RZ, -R4 ;  /* 0x000000ffff047224 */ /* 0x008fe200078e0a04 */
[----:B------:R-:W-:-:S03]  /*f570*/  SHF.R.U32.HI R2, RZ, UR8, R2 ;  /* 0x00000008ff027c19 */ /* 0x000fc60008011602 */
[----:B--2---:R-:W-:Y:S01]  /*f580*/  IMAD R12, R21, R4, R12 ;  /* 0x00000004150c7224 */ /* 0x004fe200078e020c */
[--C-:B------:R-:W-:Y:S02]  /*f590*/  SHF.R.U64 R13, R15, UR6, R2.reuse ;  /* 0x000000060f0d7c19 */ /* 0x100fe40008001202 */
[----:B------:R-:W-:-:S03]  /*f5a0*/  SHF.R.U32.HI R19, RZ, UR6, R2 ;  /* 0x00000006ff137c19 */ /* 0x000fc60008011602 */
[----:B------:R-:W-:Y:S02]  /*f5b0*/  IMAD.MOV.U32 R2, RZ, RZ, R13 ;  /* 0x000000ffff027224 */ /* 0x000fe400078e000d */
[----:B------:R-:W-:Y:S01]  /*f5c0*/  IMAD.MOV.U32 R3, RZ, RZ, R19 ;  /* 0x000000ffff037224 */ /* 0x000fe200078e0013 */
[----:B-1--4-:R-:W-:Y:S06]  /*f5d0*/  @!P0 BRA `(.L_x_433) ;  /* 0x0000000000288947 */ /* 0x012fec0003800000 */
[----:B------:R-:W-:Y:S02]  /*f5e0*/  ULDC UR6, c[0x0][0x64c] ;  /* 0x0001930000067ab9 */ /* 0x000fe40000000800 */
[----:B------:R-:W-:-:S05]  /*f5f0*/  IADD3 R3, P0, R13, UR6, RZ ;  /* 0x000000060d037c10 */ /* 0x000fca000ff1e0ff */
[----:B------:R-:W-:-:S04]  /*f600*/  IMAD.X R19, RZ, RZ, R19, P0 ;  /* 0x000000ffff137224 */ /* 0x000fc800000e0613 */
[----:B------:R-:W-:-:S04]  /*f610*/  IMAD.WIDE.U32 R4, R19, UR10, RZ ;  /* 0x0000000a13047c25 */ /* 0x000fc8000f8e00ff */
[----:B------:R-:W-:-:S04]  /*f620*/  IMAD.WIDE.U32 R4, P0, R3, UR11, R4 ;  /* 0x0000000b03047c25 */ /* 0x000fc8000f800004 */
[----:B------:R-:W-:-:S04]  /*f630*/  IMAD.WIDE.U32 R2, R3, UR10, RZ ;  /* 0x0000000a03027c25 */ /* 0x000fc8000f8e00ff */
[----:B------:R-:W-:Y:S01]  /*f640*/  IMAD.MOV.U32 R2, RZ, RZ, R5 ;  /* 0x000000ffff027224 */ /* 0x000fe200078e0005 */
[----:B------:R-:W-:Y:S01]  /*f650*/  IADD3 RZ, P1, R3, R4, RZ ;  /* 0x0000000403ff7210 */ /* 0x000fe20007f3e0ff */
[----:B------:R-:W-:-:S04]  /*f660*/  IMAD.X R3, RZ, RZ, RZ, P0 ;  /* 0x000000ffff037224 */ /* 0x000fc800000e06ff */
[----:B------:R-:W-:-:S08]  /*f670*/  IMAD.WIDE.U32.X R2, R19, UR11, R2, P1 ;  /* 0x0000000b13027c25 */ /* 0x000fd000088e0402 */
.L_x_433:
[----:B------:R-:W1:Y:S01]  /*f680*/  LDC R4, c[0x0][0x65c] ;  /* 0x00019700ff047b82 */ /* 0x000e620000000800 */
[----:B------:R-:W-:Y:S01]  /*f690*/  ULDC UR6, c[0x0][0x648] ;  /* 0x0001920000067ab9 */ /* 0x000fe20000000800 */
[----:B------:R-:W-:Y:S01]  /*f6a0*/  LOP3.LUT R15, R15, UR19, RZ, 0xc0, !PT ;  /* 0x000000130f0f7c12 */ /* 0x000fe2000f8ec0ff */
[----:B------:R-:W-:Y:S01]  /*f6b0*/  IMAD.MOV R16, RZ, RZ, -R16 ;  /* 0x000000ffff107224 */ /* 0x000fe200078e0a10 */
[----:B------:R-:W-:Y:S01]  /*f6c0*/  SHF.R.U64 R2, R2, UR6, R3 ;  /* 0x0000000602027c19 */ /* 0x000fe20008001203 */
[----:B------:R-:W-:Y:S01]  /*f6d0*/  ULDC UR6, c[0x0][0x638] ;  /* 0x00018e0000067ab9 */ /* 0x000fe20000000800 */
[----:B------:R-:W-:Y:S01]  /*f6e0*/  ULDC UR7, c[0x0][0x610] ;  /* 0x0001840000077ab9 */ /* 0x000fe20000000800 */
[----:B------:R-:W-:Y:S02]  /*f6f0*/  IMAD.MOV.U32 R3, RZ, RZ, 0x1 ;  /* 0x00000001ff037424 */ /* 0x000fe400078e00ff */
[----:B------:R-:W-:Y:S01]  /*f700*/  IMAD R15, R2, UR5, R15 ;  /* 0x00000005020f7c24 */ /* 0x000fe2000f8e020f */
[----:B-1----:R-:W-:Y:S01]  /*f710*/  ISETP.NE.AND P0, PT, R4, 0x1, PT ;  /* 0x000000010400780c */ /* 0x002fe20003f05270 */
[----:B------:R-:W-:Y:S01]  /*f720*/  IMAD.MOV R4, RZ, RZ, -R2 ;  /* 0x000000ffff047224 */ /* 0x000fe200078e0a02 */
[----:B------:R-:W-:-:S03]  /*f730*/  LOP3.LUT R2, R7, UR4, RZ, 0xc0, !PT ;  /* 0x0000000407027c12 */ /* 0x000fc6000f8ec0ff */
[----:B------:R-:W-:Y:S01]  /*f740*/  IMAD R13, R4, UR6, R13 ;  /* 0x00000006040d7c24 */ /* 0x000fe2000f8e020d */
[----:B------:R-:W-:-:S03]  /*f750*/  ULDC UR6, c[0x0][0x600] ;  /* 0x0001800000067ab9 */ /* 0x000fc60000000800 */
[--C-:B------:R-:W-:Y:S01]  /*f760*/  IMAD R13, R13, UR6, R2.reuse ;  /* 0x000000060d0d7c24 */ /* 0x100fe2000f8e0202 */
[----:B------:R-:W-:-:S03]  /*f770*/  PRMT R2, R3, 0x7610, R2 ;  /* 0x0000761003027816 */ /* 0x000fc60000000002 */
[----:B0-----:R-:W-:-:S04]  /*f780*/  @P0 IMAD R12, R14, R16, R11 ;  /* 0x000000100e0c0224 */ /* 0x001fc800078e020b */
[----:B------:R-:W-:-:S05]  /*f790*/  IMAD R12, R15, UR7, R12 ;  /* 0x000000070f0c7c24 */ /* 0x000fca000f8e020c */
[----:B------:R-:W-:Y:S02]  /*f7a0*/  SEL R7, R13, R12, !P0 ;  /* 0x0000000c0d077207 */ /* 0x000fe40004000000 */
[----:B------:R-:W-:-:S07]  /*f7b0*/  SEL R3, R12, R13, !P0 ;  /* 0x0000000d0c037207 */ /* 0x000fce0004000000 */
.L_x_431:
[----:B------:R-:W-:Y:S05]  /*f7c0*/  BSYNC B1 ;  /* 0x0000000000017941 */ /* 0x000fea0003800000 */
.L_x_430:
[----:B------:R-:W-:-:S13]  /*f7d0*/  LOP3.LUT P0, RZ, R2, 0xff, RZ, 0xc0, !PT ;  /* 0x000000ff02ff7812 */ /* 0x000fda000780c0ff */
[----:B------:R-:W-:Y:S05]  /*f7e0*/  @P0 BRA `(.L_x_434) ;  /* 0xfffffff400200947 */ /* 0x000fea000383ffff */
[----:B------:R-:W-:Y:S05]  /*f7f0*/  BSYNC B0 ;  /* 0x0000000000007941 */ /* 0x000fea0003800000 */
.L_x_423:
[----:B------:R-:W-:-:S03]  /*f800*/  UMOV UR6, 0xffffffff ;  /* 0xffffffff00067882 */ /* 0x000fc60000000000 */
[----:B------:R-:W-:Y:S05]  /*f810*/  BRA.DIV UR6, `(.L_x_435) ;  /* 0x0000000e06147947 */ /* 0x000fea000b800000 */
[----:B------:R-:W-:-:S13]  /*f820*/  ELECT P6, URZ, PT ;  /* 0x00000000003f782f */ /* 0x000fda00038c0000 */
.L_x_463:
[----:B------:R-:W-:Y:S04]  /*f830*/  BSSY B0, `(.L_x_436) ;  /* 0x00000aa000007945 */ /* 0x000fe80003800000 */
[----:B------:R-:W-:Y:S05]  /*f840*/  @!P6 BRA `(.L_x_437) ;  /* 0x0000000800a0e947 */ /* 0x000fea0003800000 */
[----:B------:R-:W-:-:S04]  /*f850*/  ULOP3.LUT UR6, UR40, 0x2, URZ, 0xfc, !UPT ;  /* 0x0000000228067892 */ /* 0x000fc8000f8efc3f */
[----:B------:R-:W-:-:S06]  /*f860*/  UISETP.NE.AND UP0, UPT, UR6, 0x3, UPT ;  /* 0x000000030600788c */ /* 0x000fcc000bf05270 */
[----:B------:R-:W-:-:S13]  /*f870*/  PLOP3.LUT P0, PT, PT, PT, UP0, 0x80, 0x0 ;  /* 0x000000000000781c */ /* 0x000fda0003f0f008 */
[----:B------:R-:W-:Y:S05]  /*f880*/  @!P0 BRA `(.L_x_438) ;  /* 0x0000000000048947 */ /* 0x000fea0003800000 */
[----:B------:R-:W-:Y:S01]  /*f890*/  BPT.TRAP 0x1 ;  /* 0x000000040000795c */ /* 0x000fe20000300000 */
.L_x_438:
[----:B------:R-:W0:Y:S01]  /*f8a0*/  S2R R3, SR_CgaCtaId ;  /* 0x0000000000037919 */ /* 0x000e220000008800 */
[----:B------:R-:W-:Y:S02]  /*f8b0*/  MOV R2, 0x400 ;  /* 0x0000040000027802 */ /* 0x000fe40000000f00 */
[----:B------:R-:W-:Y:S02]  /*f8c0*/  SHF.L.U32 R4, R0, 0x1f, RZ ;  /* 0x0000001f00047819 */ /* 0x000fe400000006ff */
[----:B0-----:R-:W-:-:S05]  /*f8d0*/  LEA R2, R3, R2, 0x18 ;  /* 0x0000000203027211 */ /* 0x001fca00078ec0ff */
[----:B------:R-:W-:-:S05]  /*f8e0*/  VIADD R2, R2, 0x90 ;  /* 0x0000009002027836 */ /* 0x000fca0000000000 */
[C---:B------:R-:W-:Y:S01]  /*f8f0*/  LEA R7, R9.reuse, R2, 0x3 ;  /* 0x0000000209077211 */ /* 0x040fe200078e18ff */
[----:B------:R-:W-:-:S03]  /*f900*/  VIADD R9, R9, 0x1 ;  /* 0x0000000109097836 */ /* 0x000fc60000000000 */
[----:B------:R-:W0:Y:S02]  /*f910*/  SYNCS.PHASECHK.TRANS64.TRYWAIT P0, [R7+URZ], R4 ;  /* 0x00000004070075a7 */ /* 0x000e24000800017f */
[----:B------:R-:W-:-:S04]  /*f920*/  ISETP.NE.AND P1, PT, R9, 0x12, PT ;  /* 0x000000120900780c */ /* 0x000fc80003f25270 */
[----:B------:R-:W-:Y:S02]  /*f930*/  SEL R3, RZ, 0x1, P1 ;  /* 0x00000001ff037807 */ /* 0x000fe40000800000 */
[----:B------:R-:W-:Y:S02]  /*f940*/  SEL R9, R9, RZ, P1 ;  /* 0x000000ff09097207 */ /* 0x000fe40000800000 */
[----:B------:R-:W-:-:S03]  /*f950*/  LOP3.LUT R6, R0, R3, RZ, 0x3c, !PT ;  /* 0x0000000300067212 */ /* 0x000fc600078e3cff */
[----:B------:R-:W-:Y:S01]  /*f960*/  IMAD R8, R9, 0x8, R2 ;  /* 0x0000000809087824 */ /* 0x000fe200078e0202 */
[----:B------:R-:W-:Y:S01]  /*f970*/  SHF.L.U32 R5, R6, 0x1f, RZ ;  /* 0x0000001f06057819 */ /* 0x000fe200000006ff */
[----:B0-----:R-:W-:Y:S06]  /*f980*/  @!P0 BRA `(.L_x_439) ;  /* 0x0000000800d88947 */ /* 0x001fec0003800000 */
.L_x_464:
[----:B------:R-:W1:Y:S01]  /*f990*/  SYNCS.PHASECHK.TRANS64.TRYWAIT P0, [R8+URZ], R5 ;  /* 0x00000005080075a7 */ /* 0x000e62000800017f */
[----:B------:R-:W-:-:S05]  /*f9a0*/  VIADD R0, R9, 0x1 ;  /* 0x0000000109007836 */ /* 0x000fca0000000000 */
[----:B------:R-:W-:-:S04]  /*f9b0*/  ISETP.NE.AND P1, PT, R0, 0x12, PT ;  /* 0x000000120000780c */ /* 0x000fc80003f25270 */
[----:B------:R-:W-:Y:S02]  /*f9c0*/  SEL R3, RZ, 0x1, P1 ;  /* 0x00000001ff037807 */ /* 0x000fe40000800000 */
[----:B0-----:R-:W-:Y:S02]  /*f9d0*/  SEL R7, R0, RZ, P1 ;  /* 0x000000ff00077207 */ /* 0x001fe40000800000 */
[----:B------:R-:W-:-:S03]  /*f9e0*/  LOP3.LUT R6, R6, R3, RZ, 0x3c, !PT ;  /* 0x0000000306067212 */ /* 0x000fc600078e3cff */
[----:B------:R-:W-:Y:S01]  /*f9f0*/  IMAD R9, R7, 0x8, R2 ;  /* 0x0000000807097824 */ /* 0x000fe200078e0202 */
[----:B------:R-:W-:Y:S01]  /*fa00*/  SHF.L.U32 R4, R6, 0x1f, RZ ;  /* 0x0000001f06047819 */ /* 0x000fe200000006ff */
[----:B-1----:R-:W-:Y:S06]  /*fa10*/  @!P0 BRA `(.L_x_440) ;  /* 0x0000000800c88947 */ /* 0x002fec0003800000 */
.L_x_465:
[----:B------:R-:W1:Y:S01]  /*fa20*/  SYNCS.PHASECHK.TRANS64.TRYWAIT P0, [R9+URZ], R4 ;  /* 0x00000004090075a7 */ /* 0x000e62000800017f */
[----:B------:R-:W-:-:S05]  /*fa30*/  VIADD R0, R7, 0x1 ;  /* 0x0000000107007836 */ /* 0x000fca0000000000 */
[----:B------:R-:W-:-:S04]  /*fa40*/  ISETP.NE.AND P1, PT, R0, 0x12, PT ;  /* 0x000000120000780c */ /* 0x000fc80003f25270 */
[----:B------:R-:W-:Y:S02]  /*fa50*/  SEL R3, RZ, 0x1, P1 ;  /* 0x00000001ff037807 */ /* 0x000fe40000800000 */
[----:B------:R-:W-:Y:S02]  /*fa60*/  SEL R7, R0, RZ, P1 ;  /* 0x000000ff00077207 */ /* 0x000fe40000800000 */
[----:B------:R-:W-:-:S03]  /*fa70*/  LOP3.LUT R6, R6, R3, RZ, 0x3c, !PT ;  /* 0x0000000306067212 */ /* 0x000fc600078e3cff */
[----:B0-----:R-:W-:Y:S01]  /*fa80*/  IMAD R8, R7, 0x8, R2 ;  /* 0x0000000807087824 */ /* 0x001fe200078e0202 */
[----:B------:R-:W-:Y:S01]  /*fa90*/  SHF.L.U32 R5, R6, 0x1f, RZ ;  /* 0x0000001f06057819 */ /* 0x000fe200000006ff */
[----:B-1----:R-:W-:Y:S06]  /*faa0*/  @!P0 BRA `(.L_x_441) ;  /* 0x0000000800b88947 */ /* 0x002fec0003800000 */
.L_x_466:
        /* <DEDUP_REMOVED lines=9> */
.L_x_467:
        /* <DEDUP_REMOVED lines=9> */
.L_x_468:
        /* <DEDUP_REMOVED lines=9> */
.L_x_469:
[----:B------:R-:W1:Y:S01]  /*fc60*/  SYNCS.PHASECHK.TRANS64.TRYWAIT P0, [R9+URZ], R4 ;  /* 0x00000004090075a7 */ /* 0x000e62000800017f */
[----:B------:R-:W-:-:S04]  /*fc70*/  IADD3 R0, R7, 0x1, RZ ;  /* 0x0000000107007810 */ /* 0x000fc80007ffe0ff */
[----:B------:R-:W-:-:S04]  /*fc80*/  ISETP.NE.AND P1, PT, R0, 0x12, PT ;  /* 0x000000120000780c */ /* 0x000fc80003f25270 */
[----:B------:R-:W-:Y:S02]  /*fc90*/  SEL R3, RZ, 0x1, P1 ;  /* 0x00000001ff037807 */ /* 0x000fe40000800000 */
[----:B------:R-:W-:Y:S02]  /*fca0*/  SEL R7, R0, RZ, P1 ;  /* 0x000000ff00077207 */ /* 0x000fe40000800000 */
[----:B------:R-:W-:-:S03]  /*fcb0*/  LOP3.LUT R6, R6, R3, RZ, 0x3c, !PT ;  /* 0x0000000306067212 */ /* 0x000fc600078e3cff */
[----:B0-----:R-:W-:Y:S01]  /*fcc0*/  IMAD R8, R7, 0x8, R2 ;  /* 0x0000000807087824 */ /* 0x001fe200078e0202 */
[----:B------:R-:W-:Y:S01]  /*fcd0*/  SHF.L.U32 R5, R6, 0x1f, RZ ;  /* 0x0000001f06057819 */ /* 0x000fe200000006ff */
[----:B-1----:R-:W-:Y:S06]  /*fce0*/  @!P0 BRA `(.L_x_445) ;  /* 0x0000000800788947 */ /* 0x002fec0003800000 */
.L_x_470:
        /* <DEDUP_REMOVED lines=9> */
.L_x_471:
        /* <DEDUP_REMOVED lines=9> */
.L_x_472:
        /* <DEDUP_REMOVED lines=9> */
.L_x_473:
        /* <DEDUP_REMOVED lines=9> */
.L_x_474:
        /* <DEDUP_REMOVED lines=9> */
.L_x_475:
[----:B------:R-:W1:Y:S01]  /*ffc0*/  SYNCS.PHASECHK.TRANS64.TRYWAIT P0, [R9+URZ], R4 ;  /* 0x00000004090075a7 */ /* 0x000e62000800017f */
[----:B------:R-:W-:-:S05]  /*ffd0*/  VIADD R0, R7, 0x1 ;  /* 0x0000000107007836 */ /* 0x000fca0000000000 */
[----:B------:R-:W-:-:S04]  /*ffe0*/  ISETP.NE.AND P1, PT, R0, 0x12, PT ;  /* 0x000000120000780c */ /* 0x000fc80003f25270 */
[----:B------:R-:W-:Y:S02]  /*fff0*/  SEL R3, RZ, 0x1, P1 ;  /* 0x00000001ff037807 */ /* 0x000fe40000800000 */
[----:B------:R-:W-:Y:S02]  /*10000*/  SEL R7, R0, RZ, P1 ;  /* 0x000000ff00077207 */ /* 0x000fe40000800000 */
[----:B------:R-:W-:Y:S02]  /*10010*/  LOP3.LUT R6, R6, R3, RZ, 0x3c, !PT ;  /* 0x0000000306067212 */ /* 0x000fe400078e3cff */
[----:B0-----:R-:W-:Y:S02]  /*10020*/  LEA R8, R7, R2, 0x3 ;  /* 0x0000000207087211 */ /* 0x001fe400078e18ff */
[----:B------:R-:W-:Y:S01]  /*10030*/  SHF.L.U32 R5, R6, 0x1f, RZ ;  /* 0x0000001f06057819 */ /* 0x000fe200000006ff */
[----:B-1----:R-:W-:Y:S06]  /*10040*/  @!P0 BRA `(.L_x_451) ;  /* 0x0000000800188947 */ /* 0x002fec0003800000 */
.L_x_476:
        /* <DEDUP_REMOVED lines=9> */
.L_x_477:
        /* <DEDUP_REMOVED lines=9> */
.L_x_478:
[----:B------:R-:W1:Y:S01]  /*10170*/  SYNCS.PHASECHK.TRANS64.TRYWAIT P0, [R8+URZ], R5 ;  /* 0x00000005080075a7 */ /* 0x000e62000800017f */
[----:B------:R-:W-:-:S05]  /*10180*/  VIADD R0, R7, 0x1 ;  /* 0x0000000107007836 */ /* 0x000fca0000000000 */
[----:B------:R-:W-:-:S04]  /*10190*/  ISETP.NE.AND P1, PT, R0, 0x12, PT ;  /* 0x000000120000780c */ /* 0x000fc80003f25270 */
[----:B------:R-:W-:Y:S02]  /*101a0*/  SEL R3, RZ, 0x1, P1 ;  /* 0x00000001ff037807 */ /* 0x000fe40000800000 */
[----:B------:R-:W-:Y:S02]  /*101b0*/  SEL R7, R0, RZ, P1 ;  /* 0x000000ff00077207 */ /* 0x000fe40000800000 */
[----:B0-----:R-:W-:-:S03]  /*101c0*/  LOP3.LUT R9, R6, R3, RZ, 0x3c, !PT ;  /* 0x0000000306097212 */ /* 0x001fc600078e3cff */
[----:B------:R-:W-:Y:S01]  /*101d0*/  IMAD R11, R7, 0x8, R2 ;  /* 0x00000008070b7824 */ /* 0x000fe200078e0202 */
[----:B------:R-:W-:Y:S01]  /*101e0*/  SHF.L.U32 R6, R9, 0x1f, RZ ;  /* 0x0000001f09067819 */ /* 0x000fe200000006ff */
[----:B-1----:R-:W-:Y:S06]  /*101f0*/  @!P0 BRA `(.L_x_454) ;  /* 0x0000000400e88947 */ /* 0x002fec0003800000 */
.L_x_479:
[----:B------:R-:W1:Y:S01]  /*10200*/  SYNCS.PHASECHK.TRANS64.TRYWAIT P0, [R11+URZ], R6 ;  /* 0x000000060b0075a7 */ /* 0x000e62000800017f */
[----:B------:R-:W-:-:S05]  /*10210*/  VIADD R0, R7, 0x1 ;  /* 0x0000000107007836 */ /* 0x000fca0000000000 */
[----:B------:R-:W-:-:S04]  /*10220*/  ISETP.NE.AND P1, PT, R0, 0x12, PT ;  /* 0x000000120000780c */ /* 0x000fc80003f25270 */
[----:B------:R-:W-:Y:S02]  /*10230*/  SEL R4, RZ, 0x1, P1 ;  /* 0x00000001ff047807 */ /* 0x000fe40000800000 */
[----:B------:R-:W-:Y:S02]  /*10240*/  SEL R3, R0, RZ, P1 ;  /* 0x000000ff00037207 */ /* 0x000fe40000800000 */
[----:B------:R-:W-:Y:S01]  /*10250*/  LOP3.LUT R0, R9, R4, RZ, 0x3c, !PT ;  /* 0x0000000409007212 */ /* 0x000fe200078e3cff */
[----:B-1----:R-:W-:Y:S06]  /*10260*/  @!P0 BRA `(.L_x_455) ;  /* 0x0000000400e08947 */ /* 0x002fec0003800000 */
.L_x_480:
[----:B------:R-:W-:Y:S01]  /*10270*/  IMAD R3, R3, 0x8, R2 ;  /* 0x0000000803037824 */ /* 0x000fe200078e0202 */
[----:B------:R-:W-:-:S07]  /*10280*/  SHF.L.U32 R0, R0, 0x1f, RZ ;  /* 0x0000001f00007819 */ /* 0x000fce00000006ff */
.L_x_456:
[----:B--2---:R2:W3:Y:S02]  /*10290*/  SYNCS.PHASECHK.TRANS64.TRYWAIT P0, [R3+URZ], R0 ;  /* 0x00000000030075a7 */ /* 0x0044e4000800017f */
[----:B---3--:R-:W-:Y:S05]  /*102a0*/  @!P0 NANOSLEEP.SYNCS 0x989680 ;  /* 0x009896800000895d */ /* 0x008fea0003900000 */
[----:B------:R-:W3:Y:S02]  /*102b0*/  @!P0 SYNCS.PHASECHK.TRANS64 P0, [R3+URZ], R0 ;  /* 0x00000000030085a7 */ /* 0x000ee4000800007f */
[----:B---3--:R-:W-:Y:S05]  /*102c0*/  @!P0 BRA `(.L_x_456) ;  /* 0xfffffffc00f08947 */ /* 0x008fea000383ffff */
.L_x_437:
[----:B------:R-:W-:Y:S05]  /*102d0*/  BSYNC B0 ;  /* 0x0000000000007941 */ /* 0x000fea0003800000 */
.L_x_436:
[----:B------:R-:W-:Y:S05]  /*102e0*/  EXIT ;  /* 0x000000000000794d */ /* 0x000fea0003800000 */
.L_x_22:
[----:B---3--:R3:W4:Y:S02]  /*102f0*/  SYNCS.PHASECHK.TRANS64.TRYWAIT P1, [R3+URZ], R0 ;  /* 0x00000000030075a7 */ /* 0x008724000802017f */
[----:B----4-:R-:W-:Y:S05]  /*10300*/  @!P1 NANOSLEEP.SYNCS 0x989680 ;  /* 0x009896800000995d */ /* 0x010fea0003900000 */
[----:B------:R-:W4:Y:S02]  /*10310*/  @!P1 SYNCS.PHASECHK.TRANS64 P1, [R3+URZ], R0 ;  /* 0x00000000030095a7 */ /* 0x000f24000802007f */
[----:B----4-:R-:W-:Y:S05]  /*10320*/  @!P1 BRA `(.L_x_22) ;  /* 0xfffffffc00f09947 */ /* 0x010fea000383ffff */
[----:B------:R-:W-:Y:S05]  /*10330*/  BRA `(.L_x_21) ;  /* 0xffffff1400047947 */ /* 0x000fea000383ffff */
.L_x_27:
[----:B-1----:R-:W-:-:S04]  /*10340*/  IMAD.U32 R6, RZ, RZ, UR4 ;  /* 0x00000004ff067e24 */ /* 0x002fc8000f8e00ff */
[----:B------:R1:W2:Y:S03]  /*10350*/  SYNCS.PHASECHK.TRANS64.TRYWAIT P1, [R6+URZ], R5 ;  /* 0x00000005060075a7 */ /* 0x0002a6000802017f */
[----:B--2---:R-:W-:Y:S05]  /*10360*/  @!P1 NANOSLEEP.SYNCS 0x989680 ;  /* 0x009896800000995d */ /* 0x004fea0003900000 */
[----:B------:R-:W2:Y:S02]  /*10370*/  @!P1 SYNCS.PHASECHK.TRANS64 P1, [R6+URZ], R5 ;  /* 0x00000005060095a7 */ /* 0x000ea4000802007f */
[----:B--2---:R-:W-:Y:S05]  /*10380*/  @!P1 BRA `(.L_x_27) ;  /* 0xfffffffc00ec9947 */ /* 0x004fea000383ffff */
[----:B------:R-:W-:Y:S05]  /*10390*/  BRA `(.L_x_26) ;  /* 0xffffff1400947947 */ /* 0x000fea000383ffff */
.L_x_424:
[----:B------:R-:W-:Y:S01]  /*103a0*/  BSSY B1, `(.L_x_457) ;  /* 0x0000006000017945 */ /* 0x000fe20003800000 */
[----:B------:R-:W-:-:S07]  /*103b0*/  IMAD.MOV.U32 R15, RZ, RZ, -0x1 ;  /* 0xffffffffff0f7424 */ /* 0x000fce00078e00ff */
[----:B------:R-:W-:Y:S05]  /*103c0*/  WARPSYNC.COLLECTIVE R15, `(.L_x_458) ;  /* 0x000000000f0c7348 */ /* 0x000fea0003c00000 */
[----:B------:R-:W-:Y:S02]  /*103d0*/  ELECT P6, UR62, PT ;  /* 0x00000000003e782f */ /* 0x000fe400038c0000 */
[----:B------:R-:W-:Y:S01]  /*103e0*/  MOV R14, UR62 ;  /* 0x0000003e000e7c02 */ /* 0x000fe20008000f00 */
[----:B------:R-:W-:Y:S10]  /*103f0*/  ENDCOLLECTIVE ;  /* 0x000000000000791b */ /* 0x000ff40003800000 */
.L_x_458:
[----:B------:R-:W-:Y:S05]  /*10400*/  BSYNC B1 ;  /* 0x0000000000017941 */ /* 0x000fea0003800000 */
.L_x_457:
[----:B------:R-:W-:Y:S05]  /*10410*/  BRA `(.L_x_459) ;  /* 0xffffffe800207947 */ /* 0x000fea000383ffff */
.L_x_427:
[----:B0-----:R0:W2:Y:S02]  /*10420*/  SYNCS.PHASECHK.TRANS64.TRYWAIT P0, [R13+URZ+0x90], R4 ;  /* 0x000090040d0075a7 */ /* 0x0010a4000800017f */
[----:B--2---:R-:W-:Y:S05]  /*10430*/  @!P0 NANOSLEEP.SYNCS 0x989680 ;  /* 0x009896800000895d */ /* 0x004fea0003900000 */
[----:B------:R-:W2:Y:S02]  /*10440*/  @!P0 SYNCS.PHASECHK.TRANS64 P0, [R13+URZ+0x90], R4 ;  /* 0x000090040d0085a7 */ /* 0x000ea4000800007f */
[----:B--2---:R-:W-:Y:S05]  /*10450*/  @!P0 BRA `(.L_x_427) ;  /* 0xfffffffc00f08947 */ /* 0x004fea000383ffff */
[----:B------:R-:W-:Y:S05]  /*10460*/  BRA `(.L_x_460) ;  /* 0xffffffe800607947 */ /* 0x000fea000383ffff */
.L_x_435:
[----:B------:R-:W-:Y:S01]  /*10470*/  BSSY B0, `(.L_x_461) ;  /* 0x0000006000007945 */ /* 0x000fe20003800000 */
[----:B------:R-:W-:-:S07]  /*10480*/  IMAD.MOV.U32 R15, RZ, RZ, -0x1 ;  /* 0xffffffffff0f7424 */ /* 0x000fce00078e00ff */
[----:B------:R-:W-:Y:S05]  /*10490*/  WARPSYNC.COLLECTIVE R15, `(.L_x_462) ;  /* 0x000000000f0c7348 */ /* 0x000fea0003c00000 */
[----:B------:R-:W-:Y:S02]  /*104a0*/  ELECT P6, UR62, PT ;  /* 0x00000000003e782f */ /* 0x000fe400038c0000 */
[----:B------:R-:W-:Y:S01]  /*104b0*/  MOV R14, UR62 ;  /* 0x0000003e000e7c02 */ /* 0x000fe20008000f00 */
[----:B------:R-:W-:Y:S10]  /*104c0*/  ENDCOLLECTIVE ;  /* 0x000000000000791b */ /* 0x000ff40003800000 */
.L_x_462:
[----:B------:R-:W-:Y:S05]  /*104d0*/  BSYNC B0 ;  /* 0x0000000000007941 */ /* 0x000fea0003800000 */
.L_x_461:
[----:B------:R-:W-:Y:S05]  /*104e0*/  BRA `(.L_x_463) ;  /* 0xfffffff000d07947 */ /* 0x000fea000383ffff */
.L_x_439:
[----:B0-----:R0:W1:Y:S02]  /*104f0*/  SYNCS.PHASECHK.TRANS64.TRYWAIT P0, [R7+URZ], R4 ;  /* 0x00000004070075a7 */ /* 0x001064000800017f */
[----:B-1----:R-:W-:Y:S05]  /*10500*/  @!P0 NANOSLEEP.SYNCS 0x989680 ;  /* 0x009896800000895d */ /* 0x002fea0003900000 */
[----:B------:R-:W1:Y:S02]  /*10510*/  @!P0 SYNCS.PHASECHK.TRANS64 P0, [R7+URZ], R4 ;  /* 0x00000004070085a7 */ /* 0x000e64000800007f */
[----:B-1----:R-:W-:Y:S05]  /*10520*/  @!P0 BRA `(.L_x_439) ;  /* 0xfffffffc00f08947 */ /* 0x002fea000383ffff */
[----:B------:R-:W-:Y:S05]  /*10530*/  BRA `(.L_x_464) ;  /* 0xfffffff400147947 */ /* 0x000fea000383ffff */
.L_x_440:
[----:B0-----:R0:W1:Y:S02]  /*10540*/  SYNCS.PHASECHK.TRANS64.TRYWAIT P0, [R8+URZ], R5 ;  /* 0x00000005080075a7 */ /* 0x001064000800017f */
[----:B-1----:R-:W-:Y:S05]  /*10550*/  @!P0 NANOSLEEP.SYNCS 0x989680 ;  /* 0x009896800000895d */ /* 0x002fea0003900000 */
[----:B------:R-:W1:Y:S02]  /*10560*/  @!P0 SYNCS.PHASECHK.TRANS64 P0, [R8+URZ], R5 ;  /* 0x00000005080085a7 */ /* 0x000e64000800007f */
[----:B-1----:R-:W-:Y:S05]  /*10570*/  @!P0 BRA `(.L_x_440) ;  /* 0xfffffffc00f08947 */ /* 0x002fea000383ffff */
[----:B------:R-:W-:Y:S05]  /*10580*/  BRA `(.L_x_465) ;  /* 0xfffffff400247947 */ /* 0x000fea000383ffff */
.L_x_441:
[----:B0-----:R0:W1:Y:S02]  /*10590*/  SYNCS.PHASECHK.TRANS64.TRYWAIT P0, [R9+URZ], R4 ;  /* 0x00000004090075a7 */ /* 0x001064000800017f */
[----:B-1----:R-:W-:Y:S05]  /*105a0*/  @!P0 NANOSLEEP.SYNCS 0x989680 ;  /* 0x009896800000895d */ /* 0x002fea0003900000 */
[----:B------:R-:W1:Y:S02]  /*105b0*/  @!P0 SYNCS.PHASECHK.TRANS64 P0, [R9+URZ], R4 ;  /* 0x00000004090085a7 */ /* 0x000e64000800007f */
[----:B-1----:R-:W-:Y:S05]  /*105c0*/  @!P0 BRA `(.L_x_441) ;  /* 0xfffffffc00f08947 */ /* 0x002fea000383ffff */
[----:B------:R-:W-:Y:S05]  /*105d0*/  BRA `(.L_x_466) ;  /* 0xfffffff400347947 */ /* 0x000fea000383ffff */
.L_x_442:
[----:B0-----:R0:W1:Y:S02]  /*105e0*/  SYNCS.PHASECHK.TRANS64.TRYWAIT P0, [R8+URZ], R5 ;  /* 0x00000005080075a7 */ /* 0x001064000800017f */
[----:B-1----:R-:W-:Y:S05]  /*105f0*/  @!P0 NANOSLEEP.SYNCS 0x989680 ;  /* 0x009896800000895d */ /* 0x002fea0003900000 */
[----:B------:R-:W1:Y:S02]  /*10600*/  @!P0 SYNCS.PHASECHK.TRANS64 P0, [R8+URZ], R5 ;  /* 0x00000005080085a7 */ /* 0x000e64000800007f */
[----:B-1----:R-:W-:Y:S05]  /*10610*/  @!P0 BRA `(.L_x_442) ;  /* 0xfffffffc00f08947 */ /* 0x002fea000383ffff */
[----:B------:R-:W-:Y:S05]  /*10620*/  BRA `(.L_x_467) ;  /* 0xfffffff400447947 */ /* 0x000fea000383ffff */
.L_x_443:
[----:B0-----:R0:W1:Y:S02]  /*10630*/  SYNCS.PHASECHK.TRANS64.TRYWAIT P0, [R9+URZ], R4 ;  /* 0x00000004090075a7 */ /* 0x001064000800017f */
[----:B-1----:R-:W-:Y:S05]  /*10640*/  @!P0 NANOSLEEP.SYNCS 0x989680 ;  /* 0x009896800000895d */ /* 0x002fea0003900000 */
[----:B------:R-:W1:Y:S02]  /*10650*/  @!P0 SYNCS.PHASECHK.TRANS64 P0, [R9+URZ], R4 ;  /* 0x00000004090085a7 */ /* 0x000e64000800007f */
[----:B-1----:R-:W-:Y:S05]  /*10660*/  @!P0 BRA `(.L_x_443) ;  /* 0xfffffffc00f08947 */ /* 0x002fea000383ffff */
[----:B------:R-:W-:Y:S05]  /*10670*/  BRA `(.L_x_468) ;  /* 0xfffffff400547947 */ /* 0x000fea000383ffff */
.L_x_444:
[----:B0-----:R0:W1:Y:S02]  /*10680*/  SYNCS.PHASECHK.TRANS64.TRYWAIT P0, [R8+URZ], R5 ;  /* 0x00000005080075a7 */ /* 0x001064000800017f */
[----:B-1----:R-:W-:Y:S05]  /*10690*/  @!P0 NANOSLEEP.SYNCS 0x989680 ;  /* 0x009896800000895d */ /* 0x002fea0003900000 */
[----:B------:R-:W1:Y:S02]  /*106a0*/  @!P0 SYNCS.PHASECHK.TRANS64 P0, [R8+URZ], R5 ;  /* 0x00000005080085a7 */ /* 0x000e64000800007f */
[----:B-1----:R-:W-:Y:S05]  /*106b0*/  @!P0 BRA `(.L_x_444) ;  /* 0xfffffffc00f08947 */ /* 0x002fea000383ffff */
[----:B------:R-:W-:Y:S05]  /*106c0*/  BRA `(.L_x_469) ;  /* 0xfffffff400647947 */ /* 0x000fea000383ffff */
.L_x_445:
[----:B0-----:R0:W1:Y:S02]  /*106d0*/  SYNCS.PHASECHK.TRANS64.TRYWAIT P0, [R9+URZ], R4 ;  /* 0x00000004090075a7 */ /* 0x001064000800017f */
[----:B-1----:R-:W-:Y:S05]  /*106e0*/  @!P0 NANOSLEEP.SYNCS 0x989680 ;  /* 0x009896800000895d */ /* 0x002fea0003900000 */
[----:B------:R-:W1:Y:S02]  /*106f0*/  @!P0 SYNCS.PHASECHK.TRANS64 P0, [R9+URZ], R4 ;  /* 0x00000004090085a7 */ /* 0x000e64000800007f */
[----:B-1----:R-:W-:Y:S05]  /*10700*/  @!P0 BRA `(.L_x_445) ;  /* 0xfffffffc00f08947 */ /* 0x002fea000383ffff */
[----:B------:R-:W-:Y:S05]  /*10710*/  BRA `(.L_x_470) ;  /* 0xfffffff400747947 */ /* 0x000fea000383ffff */
.L_x_446:
[----:B0-----:R0:W1:Y:S02]  /*10720*/  SYNCS.PHASECHK.TRANS64.TRYWAIT P0, [R8+URZ], R5 ;  /* 0x00000005080075a7 */ /* 0x001064000800017f */
[----:B-1----:R-:W-:Y:S05]  /*10730*/  @!P0 NANOSLEEP.SYNCS 0x989680 ;  /* 0x009896800000895d */ /* 0x002fea0003900000 */
[----:B------:R-:W1:Y:S02]  /*10740*/  @!P0 SYNCS.PHASECHK.TRANS64 P0, [R8+URZ], R5 ;  /* 0x00000005080085a7 */ /* 0x000e64000800007f */
[----:B-1----:R-:W-:Y:S05]  /*10750*/  @!P0 BRA `(.L_x_446) ;  /* 0xfffffffc00f08947 */ /* 0x002fea000383ffff */
[----:B------:R-:W-:Y:S05]  /*10760*/  BRA `(.L_x_471) ;  /* 0xfffffff400847947 */ /* 0x000fea000383ffff */
.L_x_447:
[----:B0-----:R0:W1:Y:S02]  /*10770*/  SYNCS.PHASECHK.TRANS64.TRYWAIT P0, [R9+URZ], R4 ;  /* 0x00000004090075a7 */ /* 0x001064000800017f */
[----:B-1----:R-:W-:Y:S05]  /*10780*/  @!P0 NANOSLEEP.SYNCS 0x989680 ;  /* 0x009896800000895d */ /* 0x002fea0003900000 */
[----:B------:R-:W1:Y:S02]  /*10790*/  @!P0 SYNCS.PHASECHK.TRANS64 P0, [R9+URZ], R4 ;  /* 0x00000004090085a7 */ /* 0x000e64000800007f */
[----:B-1----:R-:W-:Y:S05]  /*107a0*/  @!P0 BRA `(.L_x_447) ;  /* 0xfffffffc00f08947 */ /* 0x002fea000383ffff */
[----:B------:R-:W-:Y:S05]  /*107b0*/  BRA `(.L_x_472) ;  /* 0xfffffff400947947 */ /* 0x000fea000383ffff */
.L_x_448:
[----:B0-----:R0:W1:Y:S02]  /*107c0*/  SYNCS.PHASECHK.TRANS64.TRYWAIT P0, [R8+URZ], R5 ;  /* 0x00000005080075a7 */ /* 0x001064000800017f */
[----:B-1----:R-:W-:Y:S05]  /*107d0*/  @!P0 NANOSLEEP.SYNCS 0x989680 ;  /* 0x009896800000895d */ /* 0x002fea0003900000 */
[----:B------:R-:W1:Y:S02]  /*107e0*/  @!P0 SYNCS.PHASECHK.TRANS64 P0, [R8+URZ], R5 ;  /* 0x00000005080085a7 */ /* 0x000e64000800007f */
[----:B-1----:R-:W-:Y:S05]  /*107f0*/  @!P0 BRA `(.L_x_448) ;  /* 0xfffffffc00f08947 */ /* 0x002fea000383ffff */
[----:B------:R-:W-:Y:S05]  /*10800*/  BRA `(.L_x_473) ;  /* 0xfffffff400a47947 */ /* 0x000fea000383ffff */
.L_x_449:
[----:B0-----:R0:W1:Y:S02]  /*10810*/  SYNCS.PHASECHK.TRANS64.TRYWAIT P0, [R9+URZ], R4 ;  /* 0x00000004090075a7 */ /* 0x001064000800017f */
[----:B-1----:R-:W-:Y:S05]  /*10820*/  @!P0 NANOSLEEP.SYNCS 0x989680 ;  /* 0x009896800000895d */ /* 0x002fea0003900000 */
[----:B------:R-:W1:Y:S02]  /*10830*/  @!P0 SYNCS.PHASECHK.TRANS64 P0, [R9+URZ], R4 ;  /* 0x00000004090085a7 */ /* 0x000e64000800007f */
[----:B-1----:R-:W-:Y:S05]  /*10840*/  @!P0 BRA `(.L_x_449) ;  /* 0xfffffffc00f08947 */ /* 0x002fea000383ffff */
[----:B------:R-:W-:Y:S05]  /*10850*/  BRA `(.L_x_474) ;  /* 0xfffffff400b47947 */ /* 0x000fea000383ffff */
.L_x_450:
[----:B0-----:R0:W1:Y:S02]  /*10860*/  SYNCS.PHASECHK.TRANS64.TRYWAIT P0, [R8+URZ], R5 ;  /* 0x00000005080075a7 */ /* 0x001064000800017f */
[----:B-1----:R-:W-:Y:S05]  /*10870*/  @!P0 NANOSLEEP.SYNCS 0x989680 ;  /* 0x009896800000895d */ /* 0x002fea0003900000 */
[----:B------:R-:W1:Y:S02]  /*10880*/  @!P0 SYNCS.PHASECHK.TRANS64 P0, [R8+URZ], R5 ;  /* 0x00000005080085a7 */ /* 0x000e64000800007f */
[----:B-1----:R-:W-:Y:S05]  /*10890*/  @!P0 BRA `(.L_x_450) ;  /* 0xfffffffc00f08947 */ /* 0x002fea000383ffff */
[----:B------:R-:W-:Y:S05]  /*108a0*/  BRA `(.L_x_475) ;  /* 0xfffffff400c47947 */ /* 0x000fea000383ffff */
.L_x_451:
[----:B0-----:R0:W1:Y:S02]  /*108b0*/  SYNCS.PHASECHK.TRANS64.TRYWAIT P0, [R9+URZ], R4 ;  /* 0x00000004090075a7 */ /* 0x001064000800017f */
[----:B-1----:R-:W-:Y:S05]  /*108c0*/  @!P0 NANOSLEEP.SYNCS 0x989680 ;  /* 0x009896800000895d */ /* 0x002fea0003900000 */
[----:B------:R-:W1:Y:S02]  /*108d0*/  @!P0 SYNCS.PHASECHK.TRANS64 P0, [R9+URZ], R4 ;  /* 0x00000004090085a7 */ /* 0x000e64000800007f */
[----:B-1----:R-:W-:Y:S05]  /*108e0*/  @!P0 BRA `(.L_x_451) ;  /* 0xfffffffc00f08947 */ /* 0x002fea000383ffff */
[----:B------:R-:W-:Y:S05]  /*108f0*/  BRA `(.L_x_476) ;  /* 0xfffffff400d47947 */ /* 0x000fea000383ffff */
.L_x_452:
[----:B0-----:R0:W1:Y:S02]  /*10900*/  SYNCS.PHASECHK.TRANS64.TRYWAIT P0, [R8+URZ], R5 ;  /* 0x00000005080075a7 */ /* 0x001064000800017f */
[----:B-1----:R-:W-:Y:S05]  /*10910*/  @!P0 NANOSLEEP.SYNCS 0x989680 ;  /* 0x009896800000895d */ /* 0x002fea0003900000 */
[----:B------:R-:W1:Y:S02]  /*10920*/  @!P0 SYNCS.PHASECHK.TRANS64 P0, [R8+URZ], R5 ;  /* 0x00000005080085a7 */ /* 0x000e64000800007f */
[----:B-1----:R-:W-:Y:S05]  /*10930*/  @!P0 BRA `(.L_x_452) ;  /* 0xfffffffc00f08947 */ /* 0x002fea000383ffff */
[----:B------:R-:W-:Y:S05]  /*10940*/  BRA `(.L_x_477) ;  /* 0xfffffff400e47947 */ /* 0x000fea000383ffff */
.L_x_453:
[----:B0-----:R0:W1:Y:S02]  /*10950*/  SYNCS.PHASECHK.TRANS64.TRYWAIT P0, [R9+URZ], R4 ;  /* 0x00000004090075a7 */ /* 0x001064000800017f */
[----:B-1----:R-:W-:Y:S05]  /*10960*/  @!P0 NANOSLEEP.SYNCS 0x989680 ;  /* 0x009896800000895d */ /* 0x002fea0003900000 */
[----:B------:R-:W1:Y:S02]  /*10970*/  @!P0 SYNCS.PHASECHK.TRANS64 P0, [R9+URZ], R4 ;  /* 0x00000004090085a7 */ /* 0x000e64000800007f */
[----:B-1----:R-:W-:Y:S05]  /*10980*/  @!P0 BRA `(.L_x_453) ;  /* 0xfffffffc00f08947 */ /* 0x002fea000383ffff */
[----:B------:R-:W-:Y:S05]  /*10990*/  BRA `(.L_x_478) ;  /* 0xfffffff400f47947 */ /* 0x000fea000383ffff */
.L_x_454:
[----:B0-----:R0:W1:Y:S02]  /*109a0*/  SYNCS.PHASECHK.TRANS64.TRYWAIT P0, [R8+URZ], R5 ;  /* 0x00000005080075a7 */ /* 0x001064000800017f */
[----:B-1----:R-:W-:Y:S05]  /*109b0*/  @!P0 NANOSLEEP.SYNCS 0x989680 ;  /* 0x009896800000895d */ /* 0x002fea0003900000 */
[----:B------:R-:W1:Y:S02]  /*109c0*/  @!P0 SYNCS.PHASECHK.TRANS64 P0, [R8+URZ], R5 ;  /* 0x00000005080085a7 */ /* 0x000e64000800007f */
[----:B-1----:R-:W-:Y:S05]  /*109d0*/  @!P0 BRA `(.L_x_454) ;  /* 0xfffffffc00f08947 */ /* 0x002fea000383ffff */
[----:B------:R-:W-:Y:S05]  /*109e0*/  BRA `(.L_x_479) ;  /* 0xfffffff800047947 */ /* 0x000fea000383ffff */
.L_x_455:
[----:B-1----:R1:W2:Y:S02]  /*109f0*/  SYNCS.PHASECHK.TRANS64.TRYWAIT P0, [R11+URZ], R6 ;  /* 0x000000060b0075a7 */ /* 0x0022a4000800017f */
[----:B--2---:R-:W-:Y:S05]  /*10a00*/  @!P0 NANOSLEEP.SYNCS 0x989680 ;  /* 0x009896800000895d */ /* 0x004fea0003900000 */
[----:B------:R-:W2:Y:S02]  /*10a10*/  @!P0 SYNCS.PHASECHK.TRANS64 P0, [R11+URZ], R6 ;  /* 0x000000060b0085a7 */ /* 0x000ea4000800007f */
[----:B--2---:R-:W-:Y:S05]  /*10a20*/  @!P0 BRA `(.L_x_455) ;  /* 0xfffffffc00f08947 */ /* 0x004fea000383ffff */
[----:B------:R-:W-:Y:S05]  /*10a30*/  BRA `(.L_x_480) ;  /* 0xfffffff8000c7947 */ /* 0x000fea000383ffff */
.L_x_481:
[----:B------:R-:W-:-:S00]  /*10a40*/  BRA `(.L_x_481) ;  /* 0xfffffffc00fc7947 */ /* 0x000fc0000383ffff */
[----:B------:R-:W-:-:S00]  /*10a50*/  NOP ;  /* 0x0000000000007918 */ /* 0x000fc00000000000 */
        /* <DEDUP_REMOVED lines=10> */
.L_x_482:


//--------------------- .nv.global.init           --------------------------
	.section	.nv.global.init,"aw",@progbits
.nv.global.init:
	.type		$str$22,@object
	.size		$str$22,($str$23 - $str$22)
$str$22:
        /*0000*/ 	.byte	0x6b, 0x5f, 0x74, 0x69, 0x6c, 0x65, 0x5f, 0x63, 0x6f, 0x75, 0x6e, 0x74, 0x20, 0x3e, 0x3d, 0x20
        /*0010*/ 	.byte	0x31, 0x00
	.type		$str$23,@object
	.size		$str$23,(__unnamed_1 - $str$23)
$str$23:
        /*0012*/ 	.byte	0x2f, 0x74, 0x6d, 0x70, 0x2f, 0x63, 0x75, 0x74, 0x6c, 0x61, 0x73, 0x73, 0x5f, 0x73, 0x77, 0x65
        /*0022*/ 	.byte	0x65, 0x70, 0x5f, 0x73, 0x72, 0x63, 0x2f, 0x69, 0x6e, 0x63, 0x6c, 0x75, 0x64, 0x65, 0x2f, 0x63
        /*0032*/ 	.byte	0x75, 0x74, 0x6c, 0x61, 0x73, 0x73, 0x2f, 0x67, 0x65, 0x6d, 0x6d, 0x2f, 0x63, 0x6f, 0x6c, 0x6c
        /*0042*/ 	.byte	0x65, 0x63, 0x74, 0x69, 0x76, 0x65, 0x2f, 0x73, 0x6d, 0x39, 0x30, 0x5f, 0x6d, 0x6d, 0x61, 0x5f
        /*0052*/ 	.byte	0x74, 0x6d, 0x61, 0x5f, 0x67, 0x6d, 0x6d, 0x61, 0x5f, 0x73, 0x73, 0x5f, 0x77, 0x61, 0x72, 0x70
        /*0062*/ 	.byte	0x73, 0x70, 0x65, 0x63, 0x69, 0x61, 0x6c, 0x69, 0x7a, 0x65, 0x64, 0x2e, 0x68, 0x70, 0x70, 0x00
	.type		__unnamed_1,@object
	.size		__unnamed_1,(.L_0 - __unnamed_1)
__unnamed_1:
        /*0072*/ 	.byte	0x76, 0x6f, 0x69, 0x64, 0x20, 0x63, 0x75, 0x74, 0x6c, 0x61, 0x73, 0x73, 0x3a, 0x3a, 0x67, 0x65
        /* <DEDUP_REMOVED lines=181> */
        /*0bd2*/ 	.byte	0x5d, 0x00
.L_0:


//--------------------- .nv.shared._ZN7cutlass13device_kernelINS_4gemm6kernel13GemmUniversalIN4cute5tupleIJiiiiEEENS1_10collective13CollectiveMmaINS1_34MainloopSm90TmaGmmaWarpSpecializedILi18ENS5_IJNS4_1CILi2EEENSA_ILi1EEESC_EEENS1_35KernelTmaWarpSpecializedCooperativeEEENS5_IJNSA_ILi192EEESG_NSA_ILi16EEEEEENS_10bfloat16_tENS5_IJlSC_lEEESJ_SK_NS4_8TiledMMAINS4_8MMA_AtomIJNS4_4SM904GMMA28MMA_64x192x16_F32BF16BF16_SSILNSO_5MajorE0ELSQ_0ELNSO_7ScaleInE1ELSR_1EEEEEENS4_6LayoutISD_NS5_IJSC_NSA_ILi0EEESV_EEEEENS5_IJNS4_10UnderscoreESY_SY_EEEEENS4_13SM90_TMA_LOADENS4_14ComposedLayoutINS4_7SwizzleILi1ELi4ELi3EEENS4_18smem_ptr_flag_bitsILi16EEENSU_INS5_IJNSA_ILi8EEESH_EEENS5_IJSH_SC_EEEEEEEvNS4_8identityENS4_23SM90_TMA_LOAD_MULTICASTES1B_vS1C_EENS_8epilogue10collective6detail29Sm90TmaWarpSpecializedAdapterINS1G_15DefaultEpilogueISJ_SK_SK_NS1F_6thread17LinearCombinationISJ_Li1EffLNS1K_9ScaleType4KindE0ELNS_15FloatRoundStyleE2ESJ_EENS1_15EpilogueDefaultEEEEEvvEEEEvNT_6ParamsE --------------------------
	.section	.nv.shared._ZN7cutlass13device_kernelINS_4gemm6kernel13GemmUniversalIN4cute5tupleIJiiiiEEENS1_10collective13CollectiveMmaINS1_34MainloopSm90TmaGmmaWarpSpecializedILi18ENS5_IJNS4_1CILi2EEENSA_ILi1EEESC_EEENS1_35KernelTmaWarpSpecializedCooperativeEEENS5_IJNSA_ILi192EEESG_NSA_ILi16EEEEEENS_10bfloat16_tENS5_IJlSC_lEEESJ_SK_NS4_8TiledMMAINS4_8MMA_AtomIJNS4_4SM904GMMA28MMA_64x192x16_F32BF16BF16_SSILNSO_5MajorE0ELSQ_0ELNSO_7ScaleInE1ELSR_1EEEEEENS4_6LayoutISD_NS5_IJSC_NSA_ILi0EEESV_EEEEENS5_IJNS4_10UnderscoreESY_SY_EEEEENS4_13SM90_TMA_LOADENS4_14ComposedLayoutINS4_7SwizzleILi1ELi4ELi3EEENS4_18smem_ptr_flag_bitsILi16EEENSU_INS5_IJNSA_ILi8EEESH_EEENS5_IJSH_SC_EEEEEEEvNS4_8identityENS4_23SM90_TMA_LOAD_MULTICASTES1B_vS1C_EENS_8epilogue10collective6detail29Sm90TmaWarpSpecializedAdapterINS1G_15DefaultEpilogueISJ_SK_SK_NS1F_6thread17LinearCombinationISJ_Li1EffLNS1K_9ScaleType4KindE0ELNS_15FloatRoundStyleE2ESJ_EENS1_15EpilogueDefaultEEEEEvvEEEEvNT_6ParamsE,"aw",@nobits
	.sectionflags	@""
	.align	16
	.zero		1024


//--------------------- .nv.shared.reserved.0     --------------------------
	.section	.nv.shared.reserved.0,"aw",@nobits
	.weak		__nv_reservedSMEM_offset_0_alias
	.size		__nv_reservedSMEM_offset_0_alias, 0, 0
	.other		__nv_reservedSMEM_offset_0_alias,@"STO_CUDA_RESERVED_SHARED STV_DEFAULT"
__nv_reservedSMEM_offset_0_alias:
	.zero		0


//--------------------- .nv.global                --------------------------
	.section	.nv.global,"aw",@nobits
.nv.global:
	.type		_ZN40_INTERNAL_56e95306_4_k_cu_37407b3d_141034cute1_E,@object
	.size		_ZN40_INTERNAL_56e95306_4_k_cu_37407b3d_141034cute1_E,(_ZN40_INTERNAL_56e95306_4_k_cu_37407b3d_141034cuda3std3__45__cpo6cbeginE - _ZN40_INTERNAL_56e95306_4_k_cu_37407b3d_141034cute1_E)
_ZN40_INTERNAL_56e95306_4_k_cu_37407b3d_141034cute1_E:
	.zero		1
	.type		_ZN40_INTERNAL_56e95306_4_k_cu_37407b3d_141034cuda3std3__45__cpo6cbeginE,@object
	.size		_ZN40_INTERNAL_56e95306_4_k_cu_37407b3d_141034cuda3std3__45__cpo6cbeginE,(_ZN40_INTERNAL_56e95306_4_k_cu_37407b3d_141034cuda3std3__48in_placeE - _ZN40_INTERNAL_56e95306_4_k_cu_37407b3d_141034cuda3std3__45__cpo6cbeginE)
_ZN40_INTERNAL_56e95306_4_k_cu_37407b3d_141034cuda3std3__45__cpo6cbeginE:
	.zero		1
	.type		_ZN40_INTERNAL_56e95306_4_k_cu_37407b3d_141034cuda3std3__48in_placeE,@object
	.size		_ZN40_INTERNAL_56e95306_4_k_cu_37407b3d_141034cuda3std3__48in_placeE,(_ZN40_INTERNAL_56e95306_4_k_cu_37407b3d_141034cuda3std6ranges3__45__cpo9iter_moveE - _ZN40_INTERNAL_56e95306_4_k_cu_37407b3d_141034cuda3std3__48in_placeE)
_ZN40_INTERNAL_56e95306_4_k_cu_37407b3d_141034cuda3std3__48in_placeE:
	.zero		1
	.type		_ZN40_INTERNAL_56e95306_4_k_cu_37407b3d_141034cuda3std6ranges3__45__cpo9iter_moveE,@object
	.size		_ZN40_INTERNAL_56e95306_4_k_cu_37407b3d_141034cuda3std6ranges3__45__cpo9iter_moveE,(_ZN40_INTERNAL_56e95306_4_k_cu_37407b3d_141034cuda3std3__45__cpo5beginE - _ZN40_INTERNAL_56e95306_4_k_cu_37407b3d_141034cuda3std6ranges3__45__cpo9iter_moveE)
_ZN40_INTERNAL_56e95306_4_k_cu_37407b3d_141034cuda3std6ranges3__45__cpo9iter_moveE:
	.zero		1
	.type		_ZN40_INTERNAL_56e95306_4_k_cu_37407b3d_141034cuda3std3__45__cpo5beginE,@object
	.size		_ZN40_INTERNAL_56e95306_4_k_cu_37407b3d_141034cuda3std3__45__cpo5beginE,(_ZN40_INTERNAL_56e95306_4_k_cu_37407b3d_141034cuda3std3__442_GLOBAL__N__56e95306_4_k_cu_37407b3d_141036ignoreE - _ZN40_INTERNAL_56e95306_4_k_cu_37407b3d_141034cuda3std3__45__cpo5beginE)
_ZN40_INTERNAL_56e95306_4_k_cu_37407b3d_141034cuda3std3__45__cpo5beginE:
	.zero		1
	.type		_ZN40_INTERNAL_56e95306_4_k_cu_37407b3d_141034cuda3std3__442_GLOBAL__N__56e95306_4_k_cu_37407b3d_141036ignoreE,@object
	.size		_ZN40_INTERNAL_56e95306_4_k_cu_37407b3d_141034cuda3std3__442_GLOBAL__N__56e95306_4_k_cu_37407b3d_141036ignoreE,(_ZN40_INTERNAL_56e95306_4_k_cu_37407b3d_141034cute7productE - _ZN40_INTERNAL_56e95306_4_k_cu_37407b3d_141034cuda3std3__442_GLOBAL__N__56e95306_4_k_cu_37407b3d_141036ignoreE)
_ZN40_INTERNAL_56e95306_4_k_cu_37407b3d_141034cuda3std3__442_GLOBAL__N__56e95306_4_k_cu_37407b3d_141036ignoreE:
	.zero		1
	.type		_ZN40_INTERNAL_56e95306_4_k_cu_37407b3d_141034cute7productE,@object
	.size		_ZN40_INTERNAL_56e95306_4_k_cu_37407b3d_141034cute7productE,(_ZN40_INTERNAL_56e95306_4_k_cu_37407b3d_141034cuda3std3__45__cpo3endE - _ZN40_INTERNAL_56e95306_4_k_cu_37407b3d_141034cute7productE)
_ZN40_INTERNAL_56e95306_4_k_cu_37407b3d_141034cute7productE:
	.zero		1
	.type		_ZN40_INTERNAL_56e95306_4_k_cu_37407b3d_141034cuda3std3__45__cpo3endE,@object
	.size		_ZN40_INTERNAL_56e95306_4_k_cu_37407b3d_141034cuda3std3__45__cpo3endE,(_ZN40_INTERNAL_56e95306_4_k_cu_37407b3d_141034cuda3std3__419piecewise_constructE - _ZN40_INTERNAL_56e95306_4_k_cu_37407b3d_141034cuda3std3__45__cpo3endE)
_ZN40_INTERNAL_56e95306_4_k_cu_37407b3d_141034cuda3std3__45__cpo3endE:
	.zero		1
	.type		_ZN40_INTERNAL_56e95306_4_k_cu_37407b3d_141034cuda3std3__419piecewise_constructE,@object
	.size		_ZN40_INTERNAL_56e95306_4_k_cu_37407b3d_141034cuda3std3__419piecewise_constructE,(_ZN40_INTERNAL_56e95306_4_k_cu_37407b3d_141034cuda3std3__45__cpo4cendE - _ZN40_INTERNAL_56e95306_4_k_cu_37407b3d_141034cuda3std3__419piecewise_constructE)
_ZN40_INTERNAL_56e95306_4_k_cu_37407b3d_141034cuda3std3__419piecewise_constructE:
	.zero		1
	.type		_ZN40_INTERNAL_56e95306_4_k_cu_37407b3d_141034cuda3std3__45__cpo4cendE,@object
	.size		_ZN40_INTERNAL_56e95306_4_k_cu_37407b3d_141034cuda3std3__45__cpo4cendE,(_ZN40_INTERNAL_56e95306_4_k_cu_37407b3d_141034cuda3std6ranges3__45__cpo4swapE - _ZN40_INTERNAL_56e95306_4_k_cu_37407b3d_141034cuda3std3__45__cpo4cendE)
_ZN40_INTERNAL_56e95306_4_k_cu_37407b3d_141034cuda3std3__45__cpo4cendE:
	.zero		1
	.type		_ZN40_INTERNAL_56e95306_4_k_cu_37407b3d_141034cuda3std6ranges3__45__cpo4swapE,@object
	.size		_ZN40_INTERNAL_56e95306_4_k_cu_37407b3d_141034cuda3std6ranges3__45__cpo4swapE,(.L_8 - _ZN40_INTERNAL_56e95306_4_k_cu_37407b3d_141034cuda3std6ranges3__45__cpo4swapE)
_ZN40_INTERNAL_56e95306_4_k_cu_37407b3d_141034cuda3std6ranges3__45__cpo4swapE:
	.zero		1
.L_8:


//--------------------- .nv.constant0._ZN7cutlass13device_kernelINS_4gemm6kernel13GemmUniversalIN4cute5tupleIJiiiiEEENS1_10collective13CollectiveMmaINS1_34MainloopSm90TmaGmmaWarpSpecializedILi18ENS5_IJNS4_1CILi2EEENSA_ILi1EEESC_EEENS1_35KernelTmaWarpSpecializedCooperativeEEENS5_IJNSA_ILi192EEESG_NSA_ILi16EEEEEENS_10bfloat16_tENS5_IJlSC_lEEESJ_SK_NS4_8TiledMMAINS4_8MMA_AtomIJNS4_4SM904GMMA28MMA_64x192x16_F32BF16BF16_SSILNSO_5MajorE0ELSQ_0ELNSO_7ScaleInE1ELSR_1EEEEEENS4_6LayoutISD_NS5_IJSC_NSA_ILi0EEESV_EEEEENS5_IJNS4_10UnderscoreESY_SY_EEEEENS4_13SM90_TMA_LOADENS4_14ComposedLayoutINS4_7SwizzleILi1ELi4ELi3EEENS4_18smem_ptr_flag_bitsILi16EEENSU_INS5_IJNSA_ILi8EEESH_EEENS5_IJSH_SC_EEEEEEEvNS4_8identityENS4_23SM90_TMA_LOAD_MULTICASTES1B_vS1C_EENS_8epilogue10collective6detail29Sm90TmaWarpSpecializedAdapterINS1G_15DefaultEpilogueISJ_SK_SK_NS1F_6thread17LinearCombinationISJ_Li1EffLNS1K_9ScaleType4KindE0ELNS_15FloatRoundStyleE2ESJ_EENS1_15EpilogueDefaultEEEEEvvEEEEvNT_6ParamsE --------------------------
	.section	.nv.constant0._ZN7cutlass13device_kernelINS_4gemm6kernel13GemmUniversalIN4cute5tupleIJiiiiEEENS1_10collective13CollectiveMmaINS1_34MainloopSm90TmaGmmaWarpSpecializedILi18ENS5_IJNS4_1CILi2EEENSA_ILi1EEESC_EEENS1_35KernelTmaWarpSpecializedCooperativeEEENS5_IJNSA_ILi192EEESG_NSA_ILi16EEEEEENS_10bfloat16_tENS5_IJlSC_lEEESJ_SK_NS4_8TiledMMAINS4_8MMA_AtomIJNS4_4SM904GMMA28MMA_64x192x16_F32BF16BF16_SSILNSO_5MajorE0ELSQ_0ELNSO_7ScaleInE1ELSR_1EEEEEENS4_6LayoutISD_NS5_IJSC_NSA_ILi0EEESV_EEEEENS5_IJNS4_10UnderscoreESY_SY_EEEEENS4_13SM90_TMA_LOADENS4_14ComposedLayoutINS4_7SwizzleILi1ELi4ELi3EEENS4_18smem_ptr_flag_bitsILi16EEENSU_INS5_IJNSA_ILi8EEESH_EEENS5_IJSH_SC_EEEEEEEvNS4_8identityENS4_23SM90_TMA_LOAD_MULTICASTES1B_vS1C_EENS_8epilogue10collective6detail29Sm90TmaWarpSpecializedAdapterINS1G_15DefaultEpilogueISJ_SK_SK_NS1F_6thread17LinearCombinationISJ_Li1EffLNS1K_9ScaleType4KindE0ELNS_15FloatRoundStyleE2ESJ_EENS1_15EpilogueDefaultEEEEEvvEEEEvNT_6ParamsE,"a",@progbits
	.sectionflags	@""
	.align	4
.nv.constant0._ZN7cutlass13device_kernelINS_4gemm6kernel13GemmUniversalIN4cute5tupleIJiiiiEEENS1_10collective13CollectiveMmaINS1_34MainloopSm90TmaGmmaWarpSpecializedILi18ENS5_IJNS4_1CILi2EEENSA_ILi1EEESC_EEENS1_35KernelTmaWarpSpecializedCooperativeEEENS5_IJNSA_ILi192EEESG_NSA_ILi16EEEEEENS_10bfloat16_tENS5_IJlSC_lEEESJ_SK_NS4_8TiledMMAINS4_8MMA_AtomIJNS4_4SM904GMMA28MMA_64x192x16_F32BF16BF16_SSILNSO_5MajorE0ELSQ_0ELNSO_7ScaleInE1ELSR_1EEEEEENS4_6LayoutISD_NS5_IJSC_NSA_ILi0EEESV_EEEEENS5_IJNS4_10UnderscoreESY_SY_EEEEENS4_13SM90_TMA_LOADENS4_14ComposedLayoutINS4_7SwizzleILi1ELi4ELi3EEENS4_18smem_ptr_flag_bitsILi16EEENSU_INS5_IJNSA_ILi8EEESH_EEENS5_IJSH_SC_EEEEEEEvNS4_8identityENS4_23SM90_TMA_LOAD_MULTICASTES1B_vS1C_EENS_8epilogue10collective6detail29Sm90TmaWarpSpecializedAdapterINS1G_15DefaultEpilogueISJ_SK_SK_NS1F_6thread17LinearCombinationISJ_Li1EffLNS1K_9ScaleType4KindE0ELNS_15FloatRoundStyleE2ESJ_EENS1_15EpilogueDefaultEEEEEvvEEEEvNT_6ParamsE:
	.zero		1664


//--------------------- SYMBOLS --------------------------

	.type		.nv.reservedSmem.offset0,@object
	.size		.nv.reservedSmem.offset0,0x4
	.type		__assertfail,@function
